//
// Generated by NVIDIA NVVM Compiler
//
// Compiler Build ID: CL-36424714
// Cuda compilation tools, release 13.0, V13.0.88
// Based on NVVM 20.0.0
//

.version 9.0
.target sm_100
.address_size 64

	// .globl	_Z15matMulTiled_u64PKmS0_Pm
.const .align 4 .u32 d_N;
.const .align 4 .u32 d_numRows;
// _ZZ15matMulTiled_u64PKmS0_PmE2sA has been demoted
// _ZZ15matMulTiled_u64PKmS0_PmE2sB has been demoted

.visible .entry _Z15matMulTiled_u64PKmS0_Pm(
	.param .u64 .ptr .align 1 _Z15matMulTiled_u64PKmS0_Pm_param_0,
	.param .u64 .ptr .align 1 _Z15matMulTiled_u64PKmS0_Pm_param_1,
	.param .u64 .ptr .align 1 _Z15matMulTiled_u64PKmS0_Pm_param_2
)
{
	.reg .pred 	%p<3>;
	.reg .b32 	%r<36>;
	.reg .b64 	%rd<124>;
	// demoted variable
	.shared .align 8 .b8 _ZZ15matMulTiled_u64PKmS0_PmE2sA[8192];
	// demoted variable
	.shared .align 8 .b8 _ZZ15matMulTiled_u64PKmS0_PmE2sB[8192];
	ld.param.u64 	%rd6, [_Z15matMulTiled_u64PKmS0_Pm_param_0];
	ld.param.u64 	%rd7, [_Z15matMulTiled_u64PKmS0_Pm_param_1];
	ld.param.u64 	%rd8, [_Z15matMulTiled_u64PKmS0_Pm_param_2];
	mov.u32 	%r19, %ctaid.y;
	shl.b32 	%r20, %r19, 5;
	mov.u32 	%r1, %tid.y;
	add.s32 	%r2, %r20, %r1;
	mov.u32 	%r21, %ctaid.x;
	shl.b32 	%r22, %r21, 5;
	mov.u32 	%r34, %tid.x;
	add.s32 	%r4, %r22, %r34;
	ld.const.u32 	%r5, [d_N];
	setp.lt.s32 	%p1, %r5, 32;
	mov.b64 	%rd123, 0;
	@%p1 bra 	$L__BB0_3;
	mul.lo.s32 	%r23, %r5, %r2;
	cvt.u64.u32 	%rd1, %r23;
	cvt.s64.s32 	%rd2, %r4;
	shl.b32 	%r24, %r1, 8;
	mov.u32 	%r25, _ZZ15matMulTiled_u64PKmS0_PmE2sA;
	add.s32 	%r6, %r25, %r24;
	shl.b32 	%r26, %r34, 3;
	add.s32 	%r7, %r6, %r26;
	mov.u32 	%r27, _ZZ15matMulTiled_u64PKmS0_PmE2sB;
	add.s32 	%r9, %r27, %r26;
	add.s32 	%r8, %r9, %r24;
	shr.s32 	%r28, %r5, 31;
	shr.u32 	%r29, %r28, 27;
	add.s32 	%r30, %r5, %r29;
	shr.s32 	%r31, %r30, 5;
	neg.s32 	%r35, %r31;
	mul.lo.s32 	%r33, %r1, %r5;
	shl.b32 	%r12, %r5, 5;
	mov.b64 	%rd123, 0;
$L__BB0_2:
	cvt.u64.u32 	%rd15, %r34;
	add.s64 	%rd16, %rd15, %rd1;
	shl.b64 	%rd17, %rd16, 3;
	add.s64 	%rd13, %rd6, %rd17;
	cvt.u64.u32 	%rd18, %r33;
	add.s64 	%rd19, %rd18, %rd2;
	shl.b64 	%rd20, %rd19, 3;
	add.s64 	%rd14, %rd7, %rd20;
	// begin inline asm
	ld.global.u64 %rd11, [%rd12];
	ld.global.u64 %rd13, [%rd14];
	
	// end inline asm
	st.shared.u64 	[%r7], %rd11;
	st.shared.u64 	[%r8], %rd12;
	bar.sync 	0;
	ld.shared.u64 	%rd21, [%r6];
	ld.shared.u64 	%rd22, [%r9];
	mad.lo.s64 	%rd23, %rd22, %rd21, %rd123;
	ld.shared.u64 	%rd24, [%r6+8];
	ld.shared.u64 	%rd25, [%r9+256];
	mad.lo.s64 	%rd26, %rd25, %rd24, %rd23;
	ld.shared.u64 	%rd27, [%r6+16];
	ld.shared.u64 	%rd28, [%r9+512];
	mad.lo.s64 	%rd29, %rd28, %rd27, %rd26;
	ld.shared.u64 	%rd30, [%r6+24];
	ld.shared.u64 	%rd31, [%r9+768];
	mad.lo.s64 	%rd32, %rd31, %rd30, %rd29;
	ld.shared.u64 	%rd33, [%r6+32];
	ld.shared.u64 	%rd34, [%r9+1024];
	mad.lo.s64 	%rd35, %rd34, %rd33, %rd32;
	ld.shared.u64 	%rd36, [%r6+40];
	ld.shared.u64 	%rd37, [%r9+1280];
	mad.lo.s64 	%rd38, %rd37, %rd36, %rd35;
	ld.shared.u64 	%rd39, [%r6+48];
	ld.shared.u64 	%rd40, [%r9+1536];
	mad.lo.s64 	%rd41, %rd40, %rd39, %rd38;
	ld.shared.u64 	%rd42, [%r6+56];
	ld.shared.u64 	%rd43, [%r9+1792];
	mad.lo.s64 	%rd44, %rd43, %rd42, %rd41;
	ld.shared.u64 	%rd45, [%r6+64];
	ld.shared.u64 	%rd46, [%r9+2048];
	mad.lo.s64 	%rd47, %rd46, %rd45, %rd44;
	ld.shared.u64 	%rd48, [%r6+72];
	ld.shared.u64 	%rd49, [%r9+2304];
	mad.lo.s64 	%rd50, %rd49, %rd48, %rd47;
	ld.shared.u64 	%rd51, [%r6+80];
	ld.shared.u64 	%rd52, [%r9+2560];
	mad.lo.s64 	%rd53, %rd52, %rd51, %rd50;
	ld.shared.u64 	%rd54, [%r6+88];
	ld.shared.u64 	%rd55, [%r9+2816];
	mad.lo.s64 	%rd56, %rd55, %rd54, %rd53;
	ld.shared.u64 	%rd57, [%r6+96];
	ld.shared.u64 	%rd58, [%r9+3072];
	mad.lo.s64 	%rd59, %rd58, %rd57, %rd56;
	ld.shared.u64 	%rd60, [%r6+104];
	ld.shared.u64 	%rd61, [%r9+3328];
	mad.lo.s64 	%rd62, %rd61, %rd60, %rd59;
	ld.shared.u64 	%rd63, [%r6+112];
	ld.shared.u64 	%rd64, [%r9+3584];
	mad.lo.s64 	%rd65, %rd64, %rd63, %rd62;
	ld.shared.u64 	%rd66, [%r6+120];
	ld.shared.u64 	%rd67, [%r9+3840];
	mad.lo.s64 	%rd68, %rd67, %rd66, %rd65;
	ld.shared.u64 	%rd69, [%r6+128];
	ld.shared.u64 	%rd70, [%r9+4096];
	mad.lo.s64 	%rd71, %rd70, %rd69, %rd68;
	ld.shared.u64 	%rd72, [%r6+136];
	ld.shared.u64 	%rd73, [%r9+4352];
	mad.lo.s64 	%rd74, %rd73, %rd72, %rd71;
	ld.shared.u64 	%rd75, [%r6+144];
	ld.shared.u64 	%rd76, [%r9+4608];
	mad.lo.s64 	%rd77, %rd76, %rd75, %rd74;
	ld.shared.u64 	%rd78, [%r6+152];
	ld.shared.u64 	%rd79, [%r9+4864];
	mad.lo.s64 	%rd80, %rd79, %rd78, %rd77;
	ld.shared.u64 	%rd81, [%r6+160];
	ld.shared.u64 	%rd82, [%r9+5120];
	mad.lo.s64 	%rd83, %rd82, %rd81, %rd80;
	ld.shared.u64 	%rd84, [%r6+168];
	ld.shared.u64 	%rd85, [%r9+5376];
	mad.lo.s64 	%rd86, %rd85, %rd84, %rd83;
	ld.shared.u64 	%rd87, [%r6+176];
	ld.shared.u64 	%rd88, [%r9+5632];
	mad.lo.s64 	%rd89, %rd88, %rd87, %rd86;
	ld.shared.u64 	%rd90, [%r6+184];
	ld.shared.u64 	%rd91, [%r9+5888];
	mad.lo.s64 	%rd92, %rd91, %rd90, %rd89;
	ld.shared.u64 	%rd93, [%r6+192];
	ld.shared.u64 	%rd94, [%r9+6144];
	mad.lo.s64 	%rd95, %rd94, %rd93, %rd92;
	ld.shared.u64 	%rd96, [%r6+200];
	ld.shared.u64 	%rd97, [%r9+6400];
	mad.lo.s64 	%rd98, %rd97, %rd96, %rd95;
	ld.shared.u64 	%rd99, [%r6+208];
	ld.shared.u64 	%rd100, [%r9+6656];
	mad.lo.s64 	%rd101, %rd100, %rd99, %rd98;
	ld.shared.u64 	%rd102, [%r6+216];
	ld.shared.u64 	%rd103, [%r9+6912];
	mad.lo.s64 	%rd104, %rd103, %rd102, %rd101;
	ld.shared.u64 	%rd105, [%r6+224];
	ld.shared.u64 	%rd106, [%r9+7168];
	mad.lo.s64 	%rd107, %rd106, %rd105, %rd104;
	ld.shared.u64 	%rd108, [%r6+232];
	ld.shared.u64 	%rd109, [%r9+7424];
	mad.lo.s64 	%rd110, %rd109, %rd108, %rd107;
	ld.shared.u64 	%rd111, [%r6+240];
	ld.shared.u64 	%rd112, [%r9+7680];
	mad.lo.s64 	%rd113, %rd112, %rd111, %rd110;
	ld.shared.u64 	%rd114, [%r6+248];
	ld.shared.u64 	%rd115, [%r9+7936];
	mad.lo.s64 	%rd123, %rd115, %rd114, %rd113;
	bar.sync 	0;
	add.s32 	%r35, %r35, 1;
	setp.ne.s32 	%p2, %r35, 0;
	add.s32 	%r34, %r34, 32;
	add.s32 	%r33, %r33, %r12;
	@%p2 bra 	$L__BB0_2;
$L__BB0_3:
	mul.lo.s32 	%r32, %r5, %r2;
	cvt.s64.s32 	%rd118, %r32;
	cvt.s64.s32 	%rd119, %r4;
	add.s64 	%rd120, %rd118, %rd119;
	shl.b64 	%rd121, %rd120, 3;
	add.s64 	%rd116, %rd8, %rd121;
	// begin inline asm
	st.global.u64 [%rd116], %rd123;
	
	// end inline asm
	ret;

}
	// .globl	_Z11spmvCSR_u64PKiS0_PKmS2_Pm
.visible .entry _Z11spmvCSR_u64PKiS0_PKmS2_Pm(
	.param .u64 .ptr .align 1 _Z11spmvCSR_u64PKiS0_PKmS2_Pm_param_0,
	.param .u64 .ptr .align 1 _Z11spmvCSR_u64PKiS0_PKmS2_Pm_param_1,
	.param .u64 .ptr .align 1 _Z11spmvCSR_u64PKiS0_PKmS2_Pm_param_2,
	.param .u64 .ptr .align 1 _Z11spmvCSR_u64PKiS0_PKmS2_Pm_param_3,
	.param .u64 .ptr .align 1 _Z11spmvCSR_u64PKiS0_PKmS2_Pm_param_4
)
{
	.reg .pred 	%p<11>;
	.reg .b32 	%r<65>;
	.reg .b64 	%rd<224>;

	ld.param.u64 	%rd16, [_Z11spmvCSR_u64PKiS0_PKmS2_Pm_param_0];
	ld.param.u64 	%rd20, [_Z11spmvCSR_u64PKiS0_PKmS2_Pm_param_1];
	ld.param.u64 	%rd17, [_Z11spmvCSR_u64PKiS0_PKmS2_Pm_param_2];
	ld.param.u64 	%rd18, [_Z11spmvCSR_u64PKiS0_PKmS2_Pm_param_3];
	ld.param.u64 	%rd19, [_Z11spmvCSR_u64PKiS0_PKmS2_Pm_param_4];
	cvta.to.global.u64 	%rd1, %rd20;
	mov.u32 	%r23, %ctaid.x;
	mov.u32 	%r24, %ntid.x;
	mov.u32 	%r25, %tid.x;
	mad.lo.s32 	%r1, %r23, %r24, %r25;
	ld.const.u32 	%r26, [d_numRows];
	setp.ge.s32 	%p1, %r1, %r26;
	@%p1 bra 	$L__BB1_15;
	cvta.to.global.u64 	%rd22, %rd16;
	mul.wide.s32 	%rd23, %r1, 4;
	add.s64 	%rd24, %rd22, %rd23;
	ld.global.u32 	%r60, [%rd24];
	ld.global.u32 	%r3, [%rd24+4];
	setp.ge.s32 	%p2, %r60, %r3;
	mov.b64 	%rd223, 0;
	@%p2 bra 	$L__BB1_14;
	sub.s32 	%r4, %r3, %r60;
	and.b32  	%r5, %r4, 15;
	sub.s32 	%r27, %r60, %r3;
	setp.gt.u32 	%p3, %r27, -16;
	mov.b64 	%rd223, 0;
	@%p3 bra 	$L__BB1_5;
	and.b32  	%r28, %r4, -16;
	neg.s32 	%r58, %r28;
	add.s64 	%rd2, %rd1, 32;
	mov.b64 	%rd223, 0;
$L__BB1_4:
	.pragma "nounroll";
	mul.wide.s32 	%rd92, %r60, 8;
	add.s64 	%rd29, %rd17, %rd92;
	mul.wide.s32 	%rd93, %r60, 4;
	add.s64 	%rd94, %rd2, %rd93;
	// begin inline asm
	ld.global.u64 %rd28, [%rd29];
	// end inline asm
	ld.global.u32 	%r29, [%rd94+-32];
	mul.wide.s32 	%rd95, %r29, 8;
	add.s64 	%rd31, %rd18, %rd95;
	// begin inline asm
	ld.global.u64 %rd30, [%rd31];
	// end inline asm
	mad.lo.s64 	%rd96, %rd30, %rd28, %rd223;
	add.s64 	%rd33, %rd29, 8;
	// begin inline asm
	ld.global.u64 %rd32, [%rd33];
	// end inline asm
	ld.global.u32 	%r30, [%rd94+-28];
	mul.wide.s32 	%rd97, %r30, 8;
	add.s64 	%rd35, %rd18, %rd97;
	// begin inline asm
	ld.global.u64 %rd34, [%rd35];
	// end inline asm
	mad.lo.s64 	%rd98, %rd34, %rd32, %rd96;
	add.s64 	%rd37, %rd29, 16;
	// begin inline asm
	ld.global.u64 %rd36, [%rd37];
	// end inline asm
	ld.global.u32 	%r31, [%rd94+-24];
	mul.wide.s32 	%rd99, %r31, 8;
	add.s64 	%rd39, %rd18, %rd99;
	// begin inline asm
	ld.global.u64 %rd38, [%rd39];
	// end inline asm
	mad.lo.s64 	%rd100, %rd38, %rd36, %rd98;
	add.s64 	%rd41, %rd29, 24;
	// begin inline asm
	ld.global.u64 %rd40, [%rd41];
	// end inline asm
	ld.global.u32 	%r32, [%rd94+-20];
	mul.wide.s32 	%rd101, %r32, 8;
	add.s64 	%rd43, %rd18, %rd101;
	// begin inline asm
	ld.global.u64 %rd42, [%rd43];
	// end inline asm
	mad.lo.s64 	%rd102, %rd42, %rd40, %rd100;
	add.s64 	%rd45, %rd29, 32;
	// begin inline asm
	ld.global.u64 %rd44, [%rd45];
	// end inline asm
	ld.global.u32 	%r33, [%rd94+-16];
	mul.wide.s32 	%rd103, %r33, 8;
	add.s64 	%rd47, %rd18, %rd103;
	// begin inline asm
	ld.global.u64 %rd46, [%rd47];
	// end inline asm
	mad.lo.s64 	%rd104, %rd46, %rd44, %rd102;
	add.s64 	%rd49, %rd29, 40;
	// begin inline asm
	ld.global.u64 %rd48, [%rd49];
	// end inline asm
	ld.global.u32 	%r34, [%rd94+-12];
	mul.wide.s32 	%rd105, %r34, 8;
	add.s64 	%rd51, %rd18, %rd105;
	// begin inline asm
	ld.global.u64 %rd50, [%rd51];
	// end inline asm
	mad.lo.s64 	%rd106, %rd50, %rd48, %rd104;
	add.s64 	%rd53, %rd29, 48;
	// begin inline asm
	ld.global.u64 %rd52, [%rd53];
	// end inline asm
	ld.global.u32 	%r35, [%rd94+-8];
	mul.wide.s32 	%rd107, %r35, 8;
	add.s64 	%rd55, %rd18, %rd107;
	// begin inline asm
	ld.global.u64 %rd54, [%rd55];
	// end inline asm
	mad.lo.s64 	%rd108, %rd54, %rd52, %rd106;
	add.s64 	%rd57, %rd29, 56;
	// begin inline asm
	ld.global.u64 %rd56, [%rd57];
	// end inline asm
	ld.global.u32 	%r36, [%rd94+-4];
	mul.wide.s32 	%rd109, %r36, 8;
	add.s64 	%rd59, %rd18, %rd109;
	// begin inline asm
	ld.global.u64 %rd58, [%rd59];
	// end inline asm
	mad.lo.s64 	%rd110, %rd58, %rd56, %rd108;
	add.s64 	%rd61, %rd29, 64;
	// begin inline asm
	ld.global.u64 %rd60, [%rd61];
	// end inline asm
	ld.global.u32 	%r37, [%rd94];
	mul.wide.s32 	%rd111, %r37, 8;
	add.s64 	%rd63, %rd18, %rd111;
	// begin inline asm
	ld.global.u64 %rd62, [%rd63];
	// end inline asm
	mad.lo.s64 	%rd112, %rd62, %rd60, %rd110;
	add.s64 	%rd65, %rd29, 72;
	// begin inline asm
	ld.global.u64 %rd64, [%rd65];
	// end inline asm
	ld.global.u32 	%r38, [%rd94+4];
	mul.wide.s32 	%rd113, %r38, 8;
	add.s64 	%rd67, %rd18, %rd113;
	// begin inline asm
	ld.global.u64 %rd66, [%rd67];
	// end inline asm
	mad.lo.s64 	%rd114, %rd66, %rd64, %rd112;
	add.s64 	%rd69, %rd29, 80;
	// begin inline asm
	ld.global.u64 %rd68, [%rd69];
	// end inline asm
	ld.global.u32 	%r39, [%rd94+8];
	mul.wide.s32 	%rd115, %r39, 8;
	add.s64 	%rd71, %rd18, %rd115;
	// begin inline asm
	ld.global.u64 %rd70, [%rd71];
	// end inline asm
	mad.lo.s64 	%rd116, %rd70, %rd68, %rd114;
	add.s64 	%rd73, %rd29, 88;
	// begin inline asm
	ld.global.u64 %rd72, [%rd73];
	// end inline asm
	ld.global.u32 	%r40, [%rd94+12];
	mul.wide.s32 	%rd117, %r40, 8;
	add.s64 	%rd75, %rd18, %rd117;
	// begin inline asm
	ld.global.u64 %rd74, [%rd75];
	// end inline asm
	mad.lo.s64 	%rd118, %rd74, %rd72, %rd116;
	add.s64 	%rd77, %rd29, 96;
	// begin inline asm
	ld.global.u64 %rd76, [%rd77];
	// end inline asm
	ld.global.u32 	%r41, [%rd94+16];
	mul.wide.s32 	%rd119, %r41, 8;
	add.s64 	%rd79, %rd18, %rd119;
	// begin inline asm
	ld.global.u64 %rd78, [%rd79];
	// end inline asm
	mad.lo.s64 	%rd120, %rd78, %rd76, %rd118;
	add.s64 	%rd81, %rd29, 104;
	// begin inline asm
	ld.global.u64 %rd80, [%rd81];
	// end inline asm
	ld.global.u32 	%r42, [%rd94+20];
	mul.wide.s32 	%rd121, %r42, 8;
	add.s64 	%rd83, %rd18, %rd121;
	// begin inline asm
	ld.global.u64 %rd82, [%rd83];
	// end inline asm
	mad.lo.s64 	%rd122, %rd82, %rd80, %rd120;
	add.s64 	%rd85, %rd29, 112;
	// begin inline asm
	ld.global.u64 %rd84, [%rd85];
	// end inline asm
	ld.global.u32 	%r43, [%rd94+24];
	mul.wide.s32 	%rd123, %r43, 8;
	add.s64 	%rd87, %rd18, %rd123;
	// begin inline asm
	ld.global.u64 %rd86, [%rd87];
	// end inline asm
	mad.lo.s64 	%rd124, %rd86, %rd84, %rd122;
	add.s64 	%rd89, %rd29, 120;
	// begin inline asm
	ld.global.u64 %rd88, [%rd89];
	// end inline asm
	ld.global.u32 	%r44, [%rd94+28];
	mul.wide.s32 	%rd125, %r44, 8;
	add.s64 	%rd91, %rd18, %rd125;
	// begin inline asm
	ld.global.u64 %rd90, [%rd91];
	// end inline asm
	mad.lo.s64 	%rd223, %rd90, %rd88, %rd124;
	add.s32 	%r60, %r60, 16;
	add.s32 	%r58, %r58, 16;
	setp.ne.s32 	%p4, %r58, 0;
	@%p4 bra 	$L__BB1_4;
$L__BB1_5:
	setp.eq.s32 	%p5, %r5, 0;
	@%p5 bra 	$L__BB1_14;
	and.b32  	%r12, %r4, 7;
	setp.lt.u32 	%p6, %r5, 8;
	@%p6 bra 	$L__BB1_8;
	mul.wide.s32 	%rd159, %r60, 8;
	add.s64 	%rd128, %rd17, %rd159;
	// begin inline asm
	ld.global.u64 %rd127, [%rd128];
	// end inline asm
	mul.wide.s32 	%rd160, %r60, 4;
	add.s64 	%rd161, %rd1, %rd160;
	ld.global.u32 	%r45, [%rd161];
	mul.wide.s32 	%rd162, %r45, 8;
	add.s64 	%rd130, %rd18, %rd162;
	// begin inline asm
	ld.global.u64 %rd129, [%rd130];
	// end inline asm
	mad.lo.s64 	%rd163, %rd129, %rd127, %rd223;
	add.s64 	%rd132, %rd128, 8;
	// begin inline asm
	ld.global.u64 %rd131, [%rd132];
	// end inline asm
	ld.global.u32 	%r46, [%rd161+4];
	mul.wide.s32 	%rd164, %r46, 8;
	add.s64 	%rd134, %rd18, %rd164;
	// begin inline asm
	ld.global.u64 %rd133, [%rd134];
	// end inline asm
	mad.lo.s64 	%rd165, %rd133, %rd131, %rd163;
	add.s64 	%rd136, %rd128, 16;
	// begin inline asm
	ld.global.u64 %rd135, [%rd136];
	// end inline asm
	ld.global.u32 	%r47, [%rd161+8];
	mul.wide.s32 	%rd166, %r47, 8;
	add.s64 	%rd138, %rd18, %rd166;
	// begin inline asm
	ld.global.u64 %rd137, [%rd138];
	// end inline asm
	mad.lo.s64 	%rd167, %rd137, %rd135, %rd165;
	add.s64 	%rd140, %rd128, 24;
	// begin inline asm
	ld.global.u64 %rd139, [%rd140];
	// end inline asm
	ld.global.u32 	%r48, [%rd161+12];
	mul.wide.s32 	%rd168, %r48, 8;
	add.s64 	%rd142, %rd18, %rd168;
	// begin inline asm
	ld.global.u64 %rd141, [%rd142];
	// end inline asm
	mad.lo.s64 	%rd169, %rd141, %rd139, %rd167;
	add.s64 	%rd144, %rd128, 32;
	// begin inline asm
	ld.global.u64 %rd143, [%rd144];
	// end inline asm
	ld.global.u32 	%r49, [%rd161+16];
	mul.wide.s32 	%rd170, %r49, 8;
	add.s64 	%rd146, %rd18, %rd170;
	// begin inline asm
	ld.global.u64 %rd145, [%rd146];
	// end inline asm
	mad.lo.s64 	%rd171, %rd145, %rd143, %rd169;
	add.s64 	%rd148, %rd128, 40;
	// begin inline asm
	ld.global.u64 %rd147, [%rd148];
	// end inline asm
	ld.global.u32 	%r50, [%rd161+20];
	mul.wide.s32 	%rd172, %r50, 8;
	add.s64 	%rd150, %rd18, %rd172;
	// begin inline asm
	ld.global.u64 %rd149, [%rd150];
	// end inline asm
	mad.lo.s64 	%rd173, %rd149, %rd147, %rd171;
	add.s64 	%rd152, %rd128, 48;
	// begin inline asm
	ld.global.u64 %rd151, [%rd152];
	// end inline asm
	ld.global.u32 	%r51, [%rd161+24];
	mul.wide.s32 	%rd174, %r51, 8;
	add.s64 	%rd154, %rd18, %rd174;
	// begin inline asm
	ld.global.u64 %rd153, [%rd154];
	// end inline asm
	mad.lo.s64 	%rd175, %rd153, %rd151, %rd173;
	add.s64 	%rd156, %rd128, 56;
	// begin inline asm
	ld.global.u64 %rd155, [%rd156];
	// end inline asm
	ld.global.u32 	%r52, [%rd161+28];
	mul.wide.s32 	%rd176, %r52, 8;
	add.s64 	%rd158, %rd18, %rd176;
	// begin inline asm
	ld.global.u64 %rd157, [%rd158];
	// end inline asm
	mad.lo.s64 	%rd223, %rd157, %rd155, %rd175;
	add.s32 	%r60, %r60, 8;
$L__BB1_8:
	setp.eq.s32 	%p7, %r12, 0;
	@%p7 bra 	$L__BB1_14;
	and.b32  	%r15, %r4, 3;
	setp.lt.u32 	%p8, %r12, 4;
	@%p8 bra 	$L__BB1_11;
	mul.wide.s32 	%rd194, %r60, 8;
	add.s64 	%rd179, %rd17, %rd194;
	// begin inline asm
	ld.global.u64 %rd178, [%rd179];
	// end inline asm
	mul.wide.s32 	%rd195, %r60, 4;
	add.s64 	%rd196, %rd1, %rd195;
	ld.global.u32 	%r53, [%rd196];
	mul.wide.s32 	%rd197, %r53, 8;
	add.s64 	%rd181, %rd18, %rd197;
	// begin inline asm
	ld.global.u64 %rd180, [%rd181];
	// end inline asm
	mad.lo.s64 	%rd198, %rd180, %rd178, %rd223;
	add.s64 	%rd183, %rd179, 8;
	// begin inline asm
	ld.global.u64 %rd182, [%rd183];
	// end inline asm
	ld.global.u32 	%r54, [%rd196+4];
	mul.wide.s32 	%rd199, %r54, 8;
	add.s64 	%rd185, %rd18, %rd199;
	// begin inline asm
	ld.global.u64 %rd184, [%rd185];
	// end inline asm
	mad.lo.s64 	%rd200, %rd184, %rd182, %rd198;
	add.s64 	%rd187, %rd179, 16;
	// begin inline asm
	ld.global.u64 %rd186, [%rd187];
	// end inline asm
	ld.global.u32 	%r55, [%rd196+8];
	mul.wide.s32 	%rd201, %r55, 8;
	add.s64 	%rd189, %rd18, %rd201;
	// begin inline asm
	ld.global.u64 %rd188, [%rd189];
	// end inline asm
	mad.lo.s64 	%rd202, %rd188, %rd186, %rd200;
	add.s64 	%rd191, %rd179, 24;
	// begin inline asm
	ld.global.u64 %rd190, [%rd191];
	// end inline asm
	ld.global.u32 	%r56, [%rd196+12];
	mul.wide.s32 	%rd203, %r56, 8;
	add.s64 	%rd193, %rd18, %rd203;
	// begin inline asm
	ld.global.u64 %rd192, [%rd193];
	// end inline asm
	mad.lo.s64 	%rd223, %rd192, %rd190, %rd202;
	add.s32 	%r60, %r60, 4;
$L__BB1_11:
	setp.eq.s32 	%p9, %r15, 0;
	@%p9 bra 	$L__BB1_14;
	neg.s32 	%r63, %r15;
$L__BB1_13:
	.pragma "nounroll";
	mul.wide.s32 	%rd208, %r60, 4;
	add.s64 	%rd209, %rd1, %rd208;
	mul.wide.s32 	%rd210, %r60, 8;
	add.s64 	%rd205, %rd17, %rd210;
	// begin inline asm
	ld.global.u64 %rd204, [%rd205];
	// end inline asm
	ld.global.u32 	%r57, [%rd209];
	mul.wide.s32 	%rd211, %r57, 8;
	add.s64 	%rd207, %rd18, %rd211;
	// begin inline asm
	ld.global.u64 %rd206, [%rd207];
	// end inline asm
	mad.lo.s64 	%rd223, %rd206, %rd204, %rd223;
	add.s32 	%r60, %r60, 1;
	add.s32 	%r63, %r63, 1;
	setp.ne.s32 	%p10, %r63, 0;
	@%p10 bra 	$L__BB1_13;
$L__BB1_14:
	mul.wide.s32 	%rd214, %r1, 8;
	add.s64 	%rd212, %rd19, %rd214;
	// begin inline asm
	st.global.u64 [%rd212], %rd223;
	// end inline asm
$L__BB1_15:
	ret;

}


// ===== COMPILED SASS (sm_100) =====

	.target	sm_100

	.elftype	@"ET_EXEC"


//--------------------- .note.nv.tkinfo           --------------------------
	.section	.note.nv.tkinfo,"",@"SHT_NOTE"
	.sectionflags	@"SHF_NOTE_NV_TKINFO"
	.tkinfo
        /*0018*/ 	.word	0x00000002
        /*0030*/ 	.string	""
        /*0030*/ 	.string	"ptxas"
        /*0030*/ 	.string	"Cuda compilation tools, release 13.0, V13.0.88"
        /*0030*/ 	.string	"Build cuda_13.0.r13.0/compiler.36424714_0"
        /*0030*/ 	.string	"-arch sm_100 -m 64 "



//--------------------- .note.nv.cuinfo           --------------------------
	.section	.note.nv.cuinfo,"",@"SHT_NOTE"
	.sectionflags	@"SHF_NOTE_NV_CUINFO"
        /*0018*/ 	.short	0x0002
        /*001a*/ 	.short	0x0064
        /*001c*/ 	.short	0x0082
	.zero		2


//--------------------- .nv.info                  --------------------------
	.section	.nv.info,"",@"SHT_CUDA_INFO"
	.align	4


	//----- nvinfo : EIATTR_REGCOUNT
	.align		4
        /*0000*/ 	.byte	0x04, 0x2f
        /*0002*/ 	.short	(.L_3 - .L_2)
	.align		4
.L_2:
        /*0004*/ 	.word	index@(_Z15matMulTiled_u64PKmS0_Pm)
        /*0008*/ 	.word	0x0000001e


	//----- nvinfo : EIATTR_FRAME_SIZE
	.align		4
.L_3:
        /*000c*/ 	.byte	0x04, 0x11
        /*000e*/ 	.short	(.L_5 - .L_4)
	.align		4
.L_4:
        /*0010*/ 	.word	index@(_Z15matMulTiled_u64PKmS0_Pm)
        /*0014*/ 	.word	0x00000000


	//----- nvinfo : EIATTR_REGCOUNT
	.align		4
.L_5:
        /*0018*/ 	.byte	0x04, 0x2f
        /*001a*/ 	.short	(.L_7 - .L_6)
	.align		4
.L_6:
        /*001c*/ 	.word	index@(_Z11spmvCSR_u64PKiS0_PKmS2_Pm)
        /*0020*/ 	.word	0x00000020


	//----- nvinfo : EIATTR_FRAME_SIZE
	.align		4
.L_7:
        /*0024*/ 	.byte	0x04, 0x11
        /*0026*/ 	.short	(.L_9 - .L_8)
	.align		4
.L_8:
        /*0028*/ 	.word	index@(_Z11spmvCSR_u64PKiS0_PKmS2_Pm)
        /*002c*/ 	.word	0x00000000


	//----- nvinfo : EIATTR_MIN_STACK_SIZE
	.align		4
.L_9:
        /*0030*/ 	.byte	0x04, 0x12
        /*0032*/ 	.short	(.L_11 - .L_10)
	.align		4
.L_10:
        /*0034*/ 	.word	index@(_Z11spmvCSR_u64PKiS0_PKmS2_Pm)
        /*0038*/ 	.word	0x00000000


	//----- nvinfo : EIATTR_MIN_STACK_SIZE
	.align		4
.L_11:
        /*003c*/ 	.byte	0x04, 0x12
        /*003e*/ 	.short	(.L_13 - .L_12)
	.align		4
.L_12:
        /*0040*/ 	.word	index@(_Z15matMulTiled_u64PKmS0_Pm)
        /*0044*/ 	.word	0x00000000
.L_13:


//--------------------- .nv.compat                --------------------------
	.section	.nv.compat,"",@"SHT_CUDA_COMPAT_INFO"
	.align	4
        /*0000*/ 	.byte	0x02, 0x09, 0x00, 0x00, 0x02, 0x02, 0x01, 0x00, 0x02, 0x05, 0x05, 0x00, 0x03, 0x07, 0x01, 0x01
        /*0010*/ 	.byte	0x02, 0x03, 0x00, 0x00, 0x02, 0x06, 0x01, 0x00, 0x04, 0x0b, 0x08, 0x00, 0x09, 0x00, 0x00, 0x00
        /*0020*/ 	.byte	0x00, 0x00, 0x00, 0x00


//--------------------- .nv.info._Z11spmvCSR_u64PKiS0_PKmS2_Pm --------------------------
	.section	.nv.info._Z11spmvCSR_u64PKiS0_PKmS2_Pm,"",@"SHT_CUDA_INFO"
	.sectionflags	@""
	.align	4


	//----- nvinfo : EIATTR_CUDA_API_VERSION
	.align		4
        /*0000*/ 	.byte	0x04, 0x37
        /*0002*/ 	.short	(.L_15 - .L_14)
.L_14:
        /*0004*/ 	.word	0x00000082


	//----- nvinfo : EIATTR_KPARAM_INFO
	.align		4
.L_15:
        /*0008*/ 	.byte	0x04, 0x17
        /*000a*/ 	.short	(.L_17 - .L_16)
.L_16:
        /*000c*/ 	.word	0x00000000
        /*0010*/ 	.short	0x0004
        /*0012*/ 	.short	0x0020
        /*0014*/ 	.byte	0x00, 0xf5, 0x21, 0x00


	//----- nvinfo : EIATTR_KPARAM_INFO
	.align		4
.L_17:
        /*0018*/ 	.byte	0x04, 0x17
        /*001a*/ 	.short	(.L_19 - .L_18)
.L_18:
        /*001c*/ 	.word	0x00000000
        /*0020*/ 	.short	0x0003
        /*0022*/ 	.short	0x0018
        /*0024*/ 	.byte	0x00, 0xf5, 0x21, 0x00


	//----- nvinfo : EIATTR_KPARAM_INFO
	.align		4
.L_19:
        /*0028*/ 	.byte	0x04, 0x17
        /*002a*/ 	.short	(.L_21 - .L_20)
.L_20:
        /*002c*/ 	.word	0x00000000
        /*0030*/ 	.short	0x0002
        /*0032*/ 	.short	0x0010
        /*0034*/ 	.byte	0x00, 0xf5, 0x21, 0x00


	//----- nvinfo : EIATTR_KPARAM_INFO
	.align		4
.L_21:
        /*0038*/ 	.byte	0x04, 0x17
        /*003a*/ 	.short	(.L_23 - .L_22)
.L_22:
        /*003c*/ 	.word	0x00000000
        /*0040*/ 	.short	0x0001
        /*0042*/ 	.short	0x0008
        /*0044*/ 	.byte	0x00, 0xf5, 0x21, 0x00


	//----- nvinfo : EIATTR_KPARAM_INFO
	.align		4
.L_23:
        /*0048*/ 	.byte	0x04, 0x17
        /*004a*/ 	.short	(.L_25 - .L_24)
.L_24:
        /*004c*/ 	.word	0x00000000
        /*0050*/ 	.short	0x0000
        /*0052*/ 	.short	0x0000
        /*0054*/ 	.byte	0x00, 0xf5, 0x21, 0x00


	//----- nvinfo : EIATTR_SPARSE_MMA_MASK
	.align		4
.L_25:
        /*0058*/ 	.byte	0x03, 0x50
        /*005a*/ 	.short	0x0000


	//----- nvinfo : EIATTR_MAXREG_COUNT
	.align		4
        /*005c*/ 	.byte	0x03, 0x1b
        /*005e*/ 	.short	0x00ff


	//----- nvinfo : EIATTR_MERCURY_ISA_VERSION
	.align		4
        /*0060*/ 	.byte	0x03, 0x5f
        /*0062*/ 	.short	0x0101


	//----- nvinfo : EIATTR_VRC_CTA_INIT_COUNT
	.align		4
        /*0064*/ 	.byte	0x02, 0x4a
	.zero		1
	.zero		1


	//----- nvinfo : EIATTR_EXIT_INSTR_OFFSETS
	.align		4
        /*0068*/ 	.byte	0x04, 0x1c
        /*006a*/ 	.short	(.L_27 - .L_26)


	//   ....[0]....
.L_26:
        /*006c*/ 	.word	0x00000070


	//   ....[1]....
        /*0070*/ 	.word	0x000013a0


	//----- nvinfo : EIATTR_CRS_STACK_SIZE
	.align		4
.L_27:
        /*0074*/ 	.byte	0x04, 0x1e
        /*0076*/ 	.short	(.L_29 - .L_28)
.L_28:
        /*0078*/ 	.word	0x00000000


	//----- nvinfo : EIATTR_CBANK_PARAM_SIZE
	.align		4
.L_29:
        /*007c*/ 	.byte	0x03, 0x19
        /*007e*/ 	.short	0x0028


	//----- nvinfo : EIATTR_PARAM_CBANK
	.align		4
        /*0080*/ 	.byte	0x04, 0x0a
        /*0082*/ 	.short	(.L_31 - .L_30)
	.align		4
.L_30:
        /*0084*/ 	.word	index@(.nv.constant0._Z11spmvCSR_u64PKiS0_PKmS2_Pm)
        /*0088*/ 	.short	0x0380
        /*008a*/ 	.short	0x0028


	//----- nvinfo : EIATTR_SW_WAR
	.align		4
.L_31:
        /*008c*/ 	.byte	0x04, 0x36
        /*008e*/ 	.short	(.L_33 - .L_32)
.L_32:
        /*0090*/ 	.word	0x00000008
.L_33:


//--------------------- .nv.info._Z15matMulTiled_u64PKmS0_Pm --------------------------
	.section	.nv.info._Z15matMulTiled_u64PKmS0_Pm,"",@"SHT_CUDA_INFO"
	.sectionflags	@""
	.align	4


	//----- nvinfo : EIATTR_CUDA_API_VERSION
	.align		4
        /*0000*/ 	.byte	0x04, 0x37
        /*0002*/ 	.short	(.L_35 - .L_34)
.L_34:
        /*0004*/ 	.word	0x00000082


	//----- nvinfo : EIATTR_KPARAM_INFO
	.align		4
.L_35:
        /*0008*/ 	.byte	0x04, 0x17
        /*000a*/ 	.short	(.L_37 - .L_36)
.L_36:
        /*000c*/ 	.word	0x00000000
        /*0010*/ 	.short	0x0002
        /*0012*/ 	.short	0x0010
        /*0014*/ 	.byte	0x00, 0xf5, 0x21, 0x00


	//----- nvinfo : EIATTR_KPARAM_INFO
	.align		4
.L_37:
        /*0018*/ 	.byte	0x04, 0x17
        /*001a*/ 	.short	(.L_39 - .L_38)
.L_38:
        /*001c*/ 	.word	0x00000000
        /*0020*/ 	.short	0x0001
        /*0022*/ 	.short	0x0008
        /*0024*/ 	.byte	0x00, 0xf5, 0x21, 0x00


	//----- nvinfo : EIATTR_KPARAM_INFO
	.align		4
.L_39:
        /*0028*/ 	.byte	0x04, 0x17
        /*002a*/ 	.short	(.L_41 - .L_40)
.L_40:
        /*002c*/ 	.word	0x00000000
        /*0030*/ 	.short	0x0000
        /*0032*/ 	.short	0x0000
        /*0034*/ 	.byte	0x00, 0xf5, 0x21, 0x00


	//----- nvinfo : EIATTR_SPARSE_MMA_MASK
	.align		4
.L_41:
        /*0038*/ 	.byte	0x03, 0x50
        /*003a*/ 	.short	0x0000


	//----- nvinfo : EIATTR_MAXREG_COUNT
	.align		4
        /*003c*/ 	.byte	0x03, 0x1b
        /*003e*/ 	.short	0x00ff


	//----- nvinfo : EIATTR_NUM_BARRIERS
	.align		4
        /*0040*/ 	.byte	0x02, 0x4c
        /*0042*/ 	.byte	0x01
	.zero		1


	//----- nvinfo : EIATTR_MERCURY_ISA_VERSION
	.align		4
        /*0044*/ 	.byte	0x03, 0x5f
        /*0046*/ 	.short	0x0101


	//----- nvinfo : EIATTR_VRC_CTA_INIT_COUNT
	.align		4
        /*0048*/ 	.byte	0x02, 0x4a
	.zero		1
	.zero		1


	//----- nvinfo : EIATTR_EXIT_INSTR_OFFSETS
	.align		4
        /*004c*/ 	.byte	0x04, 0x1c
        /*004e*/ 	.short	(.L_43 - .L_42)


	//   ....[0]....
.L_42:
        /*0050*/ 	.word	0x00000da0


	//----- nvinfo : EIATTR_CBANK_PARAM_SIZE
	.align		4
.L_43:
        /*0054*/ 	.byte	0x03, 0x19
        /*0056*/ 	.short	0x0018


	//----- nvinfo : EIATTR_PARAM_CBANK
	.align		4
        /*0058*/ 	.byte	0x04, 0x0a
        /*005a*/ 	.short	(.L_45 - .L_44)
	.align		4
.L_44:
        /*005c*/ 	.word	index@(.nv.constant0._Z15matMulTiled_u64PKmS0_Pm)
        /*0060*/ 	.short	0x0380
        /*0062*/ 	.short	0x0018


	//----- nvinfo : EIATTR_SW_WAR
	.align		4
.L_45:
        /*0064*/ 	.byte	0x04, 0x36
        /*0066*/ 	.short	(.L_47 - .L_46)
.L_46:
        /*0068*/ 	.word	0x00000008
.L_47:


//--------------------- .nv.callgraph             --------------------------
	.section	.nv.callgraph,"",@"SHT_CUDA_CALLGRAPH"
	.align	4
	.sectionentsize	8
	.align		4
        /*0000*/ 	.word	0x00000000
	.align		4
        /*0004*/ 	.word	0xffffffff
	.align		4
        /*0008*/ 	.word	0x00000000
	.align		4
        /*000c*/ 	.word	0xfffffffe
	.align		4
        /*0010*/ 	.word	0x00000000
	.align		4
        /*0014*/ 	.word	0xfffffffd
	.align		4
        /*0018*/ 	.word	0x00000000
	.align		4
        /*001c*/ 	.word	0xfffffffc


//--------------------- .nv.constant3             --------------------------
	.section	.nv.constant3,"a",@progbits
	.align	4
.nv.constant3:
	.type		d_N,@object
	.size		d_N,(d_numRows - d_N)
d_N:
	.zero		4
	.type		d_numRows,@object
	.size		d_numRows,(.L_1 - d_numRows)
d_numRows:
	.zero		4
.L_1:


//--------------------- .text._Z11spmvCSR_u64PKiS0_PKmS2_Pm --------------------------
	.section	.text._Z11spmvCSR_u64PKiS0_PKmS2_Pm,"ax",@progbits
	.align	128
        .global         _Z11spmvCSR_u64PKiS0_PKmS2_Pm
        .type           _Z11spmvCSR_u64PKiS0_PKmS2_Pm,@function
        .size           _Z11spmvCSR_u64PKiS0_PKmS2_Pm,(.L_x_14 - _Z11spmvCSR_u64PKiS0_PKmS2_Pm)
        .other          _Z11spmvCSR_u64PKiS0_PKmS2_Pm,@"STO_CUDA_ENTRY STV_DEFAULT"
_Z11spmvCSR_u64PKiS0_PKmS2_Pm:
.text._Z11spmvCSR_u64PKiS0_PKmS2_Pm:
[----:B------:R-:W-:Y:S01]  /*0000*/  LDC R1, c[0x0][0x37c] ;  /* 0x0000df00ff017b82 */ /* 0x000fe20000000800 */
[----:B------:R-:W0:Y:S07]  /*0010*/  S2R R3, SR_TID.X ;  /* 0x0000000000037919 */ /* 0x000e2e0000002100 */
[----:B------:R-:W0:Y:S01]  /*0020*/  S2UR UR4, SR_CTAID.X ;  /* 0x00000000000479c3 */ /* 0x000e220000002500 */
[----:B------:R-:W1:Y:S07]  /*0030*/  LDCU UR5, c[0x3][0x4] ;  /* 0x00c00080ff0577ac */ /* 0x000e6e0008000800 */
[----:B------:R-:W0:Y:S02]  /*0040*/  LDC R0, c[0x0][0x360] ;  /* 0x0000d800ff007b82 */ /* 0x000e240000000800 */
[----:B0-----:R-:W-:-:S05]  /*0050*/  IMAD R0, R0, UR4, R3 ;  /* 0x0000000400007c24 */ /* 0x001fca000f8e0203 */
[----:B-1----:R-:W-:-:S13]  /*0060*/  ISETP.GE.AND P0, PT, R0, UR5, PT ;  /* 0x0000000500007c0c */ /* 0x002fda000bf06270 */
[----:B------:R-:W-:Y:S05]  /*0070*/  @P0 EXIT ;  /* 0x000000000000094d */ /* 0x000fea0003800000 */
[----:B------:R-:W0:Y:S01]  /*0080*/  LDC.64 R2, c[0x0][0x380] ;  /* 0x0000e000ff027b82 */ /* 0x000e220000000a00 */
[----:B------:R-:W1:Y:S01]  /*0090*/  LDCU.64 UR4, c[0x0][0x358] ;  /* 0x00006b00ff0477ac */ /* 0x000e620008000a00 */
[----:B0-----:R-:W-:-:S05]  /*00a0*/  IMAD.WIDE R2, R0, 0x4, R2 ;  /* 0x0000000400027825 */ /* 0x001fca00078e0202 */
[----:B-1----:R-:W2:Y:S04]  /*00b0*/  LDG.E R4, desc[UR4][R2.64] ;  /* 0x0000000402047981 */ /* 0x002ea8000c1e1900 */
[----:B------:R-:W2:Y:S01]  /*00c0*/  LDG.E R5, desc[UR4][R2.64+0x4] ;  /* 0x0000040402057981 */ /* 0x000ea2000c1e1900 */
[----:B------:R-:W-:Y:S01]  /*00d0*/  BSSY.RECONVERGENT B0, `(.L_x_0) ;  /* 0x0000129000007945 */ /* 0x000fe20003800200 */
[----:B------:R-:W-:Y:S02]  /*00e0*/  CS2R R22, SRZ ;  /* 0x0000000000167805 */ /* 0x000fe4000001ff00 */
[----:B--2---:R-:W-:-:S13]  /*00f0*/  ISETP.GE.AND P0, PT, R4, R5, PT ;  /* 0x000000050400720c */ /* 0x004fda0003f06270 */
[----:B------:R-:W-:Y:S05]  /*0100*/  @P0 BRA `(.L_x_1) ;  /* 0x0000001000940947 */ /* 0x000fea0003800000 */
[----:B------:R-:W-:Y:S01]  /*0110*/  MOV R2, R4 ;  /* 0x0000000400027202 */ /* 0x000fe20000000f00 */
[----:B------:R-:W-:Y:S01]  /*0120*/  BSSY.RECONVERGENT B1, `(.L_x_2) ;  /* 0x0000096000017945 */ /* 0x000fe20003800200 */
[----:B------:R-:W-:Y:S02]  /*0130*/  CS2R R22, SRZ ;  /* 0x0000000000167805 */ /* 0x000fe4000001ff00 */
[CC--:B------:R-:W-:Y:S02]  /*0140*/  IADD3 R3, PT, PT, -R5.reuse, R2.reuse, RZ ;  /* 0x0000000205037210 */ /* 0x0c0fe40007ffe1ff */
[----:B------:R-:W-:Y:S02]  /*0150*/  IADD3 R4, PT, PT, R5, -R2, RZ ;  /* 0x8000000205047210 */ /* 0x000fe40007ffe0ff */
[----:B------:R-:W-:Y:S02]  /*0160*/  ISETP.GT.U32.AND P1, PT, R3, -0x10, PT ;  /* 0xfffffff00300780c */ /* 0x000fe40003f24070 */
[----:B------:R-:W-:-:S04]  /*0170*/  LOP3.LUT R5, R4, 0xf, RZ, 0xc0, !PT ;  /* 0x0000000f04057812 */ /* 0x000fc800078ec0ff */
[----:B------:R-:W-:-:S07]  /*0180*/  ISETP.NE.AND P0, PT, R5, RZ, PT ;  /* 0x000000ff0500720c */ /* 0x000fce0003f05270 */
[----:B------:R-:W-:Y:S06]  /*0190*/  @P1 BRA `(.L_x_3) ;  /* 0x0000000800381947 */ /* 0x000fec0003800000 */
[----:B------:R-:W0:Y:S01]  /*01a0*/  LDC.64 R6, c[0x0][0x388] ;  /* 0x0000e200ff067b82 */ /* 0x000e220000000a00 */
[----:B------:R-:W-:Y:S02]  /*01b0*/  LOP3.LUT R3, R4, 0xfffffff0, RZ, 0xc0, !PT ;  /* 0xfffffff004037812 */ /* 0x000fe400078ec0ff */
[----:B------:R-:W-:Y:S02]  /*01c0*/  CS2R R22, SRZ ;  /* 0x0000000000167805 */ /* 0x000fe4000001ff00 */
[----:B------:R-:W-:Y:S02]  /*01d0*/  IADD3 R3, PT, PT, -R3, RZ, RZ ;  /* 0x000000ff03037210 */ /* 0x000fe40007ffe1ff */
[----:B0-----:R-:W-:-:S04]  /*01e0*/  IADD3 R6, P1, PT, R6, 0x20, RZ ;  /* 0x0000002006067810 */ /* 0x001fc80007f3e0ff */
[----:B------:R-:W-:-:S09]  /*01f0*/  IADD3.X R7, PT, PT, RZ, R7, RZ, P1, !PT ;  /* 0x00000007ff077210 */ /* 0x000fd20000ffe4ff */
.L_x_4:
[C---:B------:R-:W-:Y:S01]  /*0200*/  IMAD.WIDE R12, R2.reuse, 0x4, R6 ;  /* 0x00000004020c7825 */ /* 0x040fe200078e0206 */
[----:B------:R-:W0:Y:S04]  /*0210*/  LDC.64 R8, c[0x0][0x390] ;  /* 0x0000e400ff087b82 */ /* 0x000e280000000a00 */
[----:B------:R-:W2:Y:S04]  /*0220*/  LDG.E R29, desc[UR4][R12.64+-0x20] ;  /* 0xffffe0040c1d7981 */ /* 0x000ea8000c1e1900 */
[----:B------:R-:W2:Y:S01]  /*0230*/  LDC.64 R14, c[0x0][0x398] ;  /* 0x0000e600ff0e7b82 */ /* 0x000ea20000000a00 */
[----:B------:R-:W3:Y:S04]  /*0240*/  LDG.E R21, desc[UR4][R12.64+-0x1c] ;  /* 0xffffe4040c157981 */ /* 0x000ee8000c1e1900 */
[----:B------:R-:W4:Y:S04]  /*0250*/  LDG.E R27, desc[UR4][R12.64+-0x18] ;  /* 0xffffe8040c1b7981 */ /* 0x000f28000c1e1900 */
[----:B------:R-:W5:Y:S01]  /*0260*/  LDG.E R25, desc[UR4][R12.64+-0x14] ;  /* 0xffffec040c197981 */ /* 0x000f62000c1e1900 */
[----:B0-----:R-:W-:-:S05]  /*0270*/  IMAD.WIDE R8, R2, 0x8, R8 ;  /* 0x0000000802087825 */ /* 0x001fca00078e0208 */
[----:B------:R-:W4:Y:S04]  /*0280*/  LDG.E.64 R16, desc[UR4][R8.64] ;  /* 0x0000000408107981 */ /* 0x000f28000c1e1b00 */
[----:B------:R-:W5:Y:S01]  /*0290*/  LDG.E.64 R18, desc[UR4][R8.64+0x8] ;  /* 0x0000080408127981 */ /* 0x000f62000c1e1b00 */
[----:B--2---:R-:W-:-:S05]  /*02a0*/  IMAD.WIDE R28, R29, 0x8, R14 ;  /* 0x000000081d1c7825 */ /* 0x004fca00078e020e */
[----:B------:R-:W4:Y:S01]  /*02b0*/  LDG.E.64 R10, desc[UR4][R28.64] ;  /* 0x000000041c0a7981 */ /* 0x000f22000c1e1b00 */
[----:B---3--:R-:W-:-:S06]  /*02c0*/  IMAD.WIDE R20, R21, 0x8, R14 ;  /* 0x0000000815147825 */ /* 0x008fcc00078e020e */
[----:B------:R-:W5:Y:S04]  /*02d0*/  LDG.E.64 R20, desc[UR4][R20.64] ;  /* 0x0000000414147981 */ /* 0x000f68000c1e1b00 */
[----:B------:R-:W2:Y:S01]  /*02e0*/  LDG.E R29, desc[UR4][R12.64+-0x8] ;  /* 0xfffff8040c1d7981 */ /* 0x000ea2000c1e1900 */
[----:B----4-:R-:W-:Y:S02]  /*02f0*/  IMAD R11, R11, R16, RZ ;  /* 0x000000100b0b7224 */ /* 0x010fe400078e02ff */
[----:B------:R-:W-:-:S04]  /*0300*/  IMAD.WIDE.U32 R22, R16, R10, R22 ;  /* 0x0000000a10167225 */ /* 0x000fc800078e0016 */
[----:B------:R-:W-:Y:S02]  /*0310*/  IMAD R24, R17, R10, R11 ;  /* 0x0000000a11187224 */ /* 0x000fe400078e020b */
[----:B------:R-:W-:Y:S01]  /*0320*/  IMAD.WIDE R16, R27, 0x8, R14 ;  /* 0x000000081b107825 */ /* 0x000fe200078e020e */
[----:B------:R-:W3:Y:S04]  /*0330*/  LDG.E.64 R10, desc[UR4][R8.64+0x10] ;  /* 0x00001004080a7981 */ /* 0x000ee8000c1e1b00 */
[----:B------:R-:W4:Y:S04]  /*0340*/  LDG.E R27, desc[UR4][R12.64+-0x10] ;  /* 0xfffff0040c1b7981 */ /* 0x000f28000c1e1900 */
[----:B------:R-:W3:Y:S01]  /*0350*/  LDG.E.64 R16, desc[UR4][R16.64] ;  /* 0x0000000410107981 */ /* 0x000ee2000c1e1b00 */
[----:B------:R-:W-:Y:S01]  /*0360*/  IADD3 R23, PT, PT, R23, R24, RZ ;  /* 0x0000001817177210 */ /* 0x000fe20007ffe0ff */
[----:B-----5:R-:W-:-:S04]  /*0370*/  IMAD R21, R21, R18, RZ ;  /* 0x0000001215157224 */ /* 0x020fc800078e02ff */
[-C--:B------:R-:W-:Y:S02]  /*0380*/  IMAD R21, R19, R20.reuse, R21 ;  /* 0x0000001413157224 */ /* 0x080fe400078e0215 */
[----:B------:R-:W-:-:S04]  /*0390*/  IMAD.WIDE.U32 R18, R18, R20, R22 ;  /* 0x0000001412127225 */ /* 0x000fc800078e0016 */
[----:B------:R-:W-:Y:S01]  /*03a0*/  IMAD.WIDE R22, R25, 0x8, R14 ;  /* 0x0000000819167825 */ /* 0x000fe200078e020e */
[----:B------:R-:W-:Y:S01]  /*03b0*/  IADD3 R19, PT, PT, R19, R21, RZ ;  /* 0x0000001513137210 */ /* 0x000fe20007ffe0ff */
[----:B------:R-:W5:Y:S04]  /*03c0*/  LDG.E R25, desc[UR4][R12.64+-0xc] ;  /* 0xfffff4040c197981 */ /* 0x000f68000c1e1900 */
[----:B------:R-:W2:Y:S04]  /*03d0*/  LDG.E.64 R22, desc[UR4][R22.64] ;  /* 0x0000000416167981 */ /* 0x000ea8000c1e1b00 */
[----:B------:R-:W2:Y:S01]  /*03e0*/  LDG.E.64 R20, desc[UR4][R8.64+0x18] ;  /* 0x0000180408147981 */ /* 0x000ea2000c1e1b00 */
[----:B---3--:R-:W-:-:S04]  /*03f0*/  IMAD R17, R17, R10, RZ ;  /* 0x0000000a11117224 */ /* 0x008fc800078e02ff */
[-C--:B------:R-:W-:Y:S02]  /*0400*/  IMAD R11, R11, R16.reuse, R17 ;  /* 0x000000100b0b7224 */ /* 0x080fe400078e0211 */
[----:B------:R-:W-:-:S04]  /*0410*/  IMAD.WIDE.U32 R16, R10, R16, R18 ;  /* 0x000000100a107225 */ /* 0x000fc800078e0012 */
[----:B----4-:R-:W-:Y:S02]  /*0420*/  IMAD.WIDE R18, R27, 0x8, R14 ;  /* 0x000000081b127825 */ /* 0x010fe400078e020e */
[----:B------:R-:W3:Y:S04]  /*0430*/  LDG.E.64 R26, desc[UR4][R8.64+0x20] ;  /* 0x00002004081a7981 */ /* 0x000ee8000c1e1b00 */
[----:B------:R-:W3:Y:S01]  /*0440*/  LDG.E.64 R18, desc[UR4][R18.64] ;  /* 0x0000000412127981 */ /* 0x000ee2000c1e1b00 */
[----:B------:R-:W-:Y:S01]  /*0450*/  IADD3 R17, PT, PT, R17, R11, RZ ;  /* 0x0000000b11117210 */ /* 0x000fe20007ffe0ff */
[----:B--2---:R-:W-:Y:S02]  /*0460*/  IMAD R11, R23, R20, RZ ;  /* 0x00000014170b7224 */ /* 0x004fe400078e02ff */
[-C--:B------:R-:W-:Y:S01]  /*0470*/  IMAD.WIDE.U32 R16, R20, R22.reuse, R16 ;  /* 0x0000001614107225 */ /* 0x080fe200078e0010 */
[----:B------:R-:W2:Y:S03]  /*0480*/  LDG.E R23, desc[UR4][R12.64+-0x4] ;  /* 0xfffffc040c177981 */ /* 0x000ea6000c1e1900 */
[----:B------:R-:W-:-:S02]  /*0490*/  IMAD R11, R21, R22, R11 ;  /* 0x00000016150b7224 */ /* 0x000fc400078e020b */
[----:B-----5:R-:W-:-:S03]  /*04a0*/  IMAD.WIDE R20, R25, 0x8, R14 ;  /* 0x0000000819147825 */ /* 0x020fc600078e020e */
[----:B------:R-:W-:Y:S02]  /*04b0*/  IADD3 R17, PT, PT, R17, R11, RZ ;  /* 0x0000000b11117210 */ /* 0x000fe40007ffe0ff */
[----:B------:R-:W4:Y:S04]  /*04c0*/  LDG.E.64 R10, desc[UR4][R8.64+0x28] ;  /* 0x00002804080a7981 */ /* 0x000f28000c1e1b00 */
[----:B------:R-:W4:Y:S01]  /*04d0*/  LDG.E.64 R20, desc[UR4][R20.64] ;  /* 0x0000000414147981 */ /* 0x000f22000c1e1b00 */
[----:B------:R-:W-:-:S03]  /*04e0*/  IMAD.WIDE R24, R29, 0x8, R14 ;  /* 0x000000081d187825 */ /* 0x000fc600078e020e */
[----:B------:R-:W5:Y:S04]  /*04f0*/  LDG.E R29, desc[UR4][R12.64] ;  /* 0x000000040c1d7981 */ /* 0x000f68000c1e1900 */
[----:B------:R-:W5:Y:S01]  /*0500*/  LDG.E.64 R24, desc[UR4][R24.64] ;  /* 0x0000000418187981 */ /* 0x000f62000c1e1b00 */
[----:B---3--:R-:W-:Y:S02]  /*0510*/  IMAD R19, R19, R26, RZ ;  /* 0x0000001a13137224 */ /* 0x008fe400078e02ff */
[----:B------:R-:W-:-:S04]  /*0520*/  IMAD.WIDE.U32 R16, R26, R18, R16 ;  /* 0x000000121a107225 */ /* 0x000fc800078e0010 */
[----:B------:R-:W-:Y:S02]  /*0530*/  IMAD R19, R27, R18, R19 ;  /* 0x000000121b137224 */ /* 0x000fe400078e0213 */
[----:B------:R-:W5:Y:S03]  /*0540*/  LDG.E.64 R26, desc[UR4][R8.64+0x30] ;  /* 0x00003004081a7981 */ /* 0x000f66000c1e1b00 */
[----:B------:R-:W-:Y:S01]  /*0550*/  IADD3 R17, PT, PT, R17, R19, RZ ;  /* 0x0000001311117210 */ /* 0x000fe20007ffe0ff */
[----:B----4-:R-:W-:Y:S02]  /*0560*/  IMAD R19, R21, R10, RZ ;  /* 0x0000000a15137224 */ /* 0x010fe400078e02ff */
[----:B------:R-:W3:Y:S02]  /*0570*/  LDG.E R21, desc[UR4][R12.64+0x4] ;  /* 0x000004040c157981 */ /* 0x000ee4000c1e1900 */
[----:B------:R-:W-:-:S02]  /*0580*/  IMAD R19, R11, R20, R19 ;  /* 0x000000140b137224 */ /* 0x000fc400078e0213 */
[----:B------:R-:W-:-:S04]  /*0590*/  IMAD.WIDE.U32 R10, R10, R20, R16 ;  /* 0x000000140a0a7225 */ /* 0x000fc800078e0010 */
[----:B--2---:R-:W-:Y:S01]  /*05a0*/  IMAD.WIDE R16, R23, 0x8, R14 ;  /* 0x0000000817107825 */ /* 0x004fe200078e020e */
[----:B------:R-:W-:Y:S02]  /*05b0*/  IADD3 R11, PT, PT, R11, R19, RZ ;  /* 0x000000130b0b7210 */ /* 0x000fe40007ffe0ff */
[----:B------:R-:W2:Y:S04]  /*05c0*/  LDG.E.64 R18, desc[UR4][R8.64+0x38] ;  /* 0x0000380408127981 */ /* 0x000ea8000c1e1b00 */
[----:B------:R-:W2:Y:S01]  /*05d0*/  LDG.E.64 R16, desc[UR4][R16.64] ;  /* 0x0000000410107981 */ /* 0x000ea2000c1e1b00 */
[----:B-----5:R-:W-:-:S04]  /*05e0*/  IMAD R23, R25, R26, RZ ;  /* 0x0000001a19177224 */ /* 0x020fc800078e02ff */
[-C--:B------:R-:W-:Y:S02]  /*05f0*/  IMAD R20, R27, R24.reuse, R23 ;  /* 0x000000181b147224 */ /* 0x080fe400078e0217 */
[----:B------:R-:W-:Y:S01]  /*0600*/  IMAD.WIDE R22, R29, 0x8, R14 ;  /* 0x000000081d167825 */ /* 0x000fe200078e020e */
[----:B------:R-:W4:Y:S03]  /*0610*/  LDG.E R27, desc[UR4][R12.64+0x8] ;  /* 0x000008040c1b7981 */ /* 0x000f26000c1e1900 */
[----:B------:R-:W-:Y:S01]  /*0620*/  IMAD.WIDE.U32 R10, R26, R24, R10 ;  /* 0x000000181a0a7225 */ /* 0x000fe200078e000a */
[----:B------:R0:W5:Y:S04]  /*0630*/  LDG.E R29, desc[UR4][R12.64+0x1c] ;  /* 0x00001c040c1d7981 */ /* 0x000168000c1e1900 */
[----:B------:R-:W4:Y:S04]  /*0640*/  LDG.E.64 R22, desc[UR4][R22.64] ;  /* 0x0000000416167981 */ /* 0x000f28000c1e1b00 */
[----:B------:R-:W4:Y:S01]  /*0650*/  LDG.E.64 R24, desc[UR4][R8.64+0x40] ;  /* 0x0000400408187981 */ /* 0x000f22000c1e1b00 */
[----:B------:R-:W-:Y:S01]  /*0660*/  IADD3 R11, PT, PT, R11, R20, RZ ;  /* 0x000000140b0b7210 */ /* 0x000fe20007ffe0ff */
[----:B--2---:R-:W-:-:S02]  /*0670*/  IMAD R17, R17, R18, RZ ;  /* 0x0000001211117224 */ /* 0x004fc400078e02ff */
[----:B------:R-:W-:-:S04]  /*0680*/  IMAD.WIDE.U32 R10, R18, R16, R10 ;  /* 0x00000010120a7225 */ /* 0x000fc800078e000a */
[----:B------:R-:W-:Y:S02]  /*0690*/  IMAD R17, R19, R16, R17 ;  /* 0x0000001013117224 */ /* 0x000fe400078e0211 */
[----:B---3--:R-:W-:-:S03]  /*06a0*/  IMAD.WIDE R18, R21, 0x8, R14 ;  /* 0x0000000815127825 */ /* 0x008fc600078e020e */
[----:B------:R-:W-:Y:S02]  /*06b0*/  IADD3 R11, PT, PT, R11, R17, RZ ;  /* 0x000000110b0b7210 */ /* 0x000fe40007ffe0ff */
[----:B------:R-:W2:Y:S04]  /*06c0*/  LDG.E.64 R16, desc[UR4][R8.64+0x48] ;  /* 0x0000480408107981 */ /* 0x000ea8000c1e1b00 */
[----:B------:R-:W2:Y:S01]  /*06d0*/  LDG.E.64 R18, desc[UR4][R18.64] ;  /* 0x0000000412127981 */ /* 0x000ea2000c1e1b00 */
[----:B----4-:R-:W-:Y:S02]  /*06e0*/  IMAD R21, R23, R24, RZ ;  /* 0x0000001817157224 */ /* 0x010fe400078e02ff */
[----:B------:R-:W-:-:S04]  /*06f0*/  IMAD.WIDE.U32 R10, R24, R22, R10 ;  /* 0x00000016180a7225 */ /* 0x000fc800078e000a */
[----:B------:R-:W-:Y:S02]  /*0700*/  IMAD R20, R25, R22, R21 ;  /* 0x0000001619147224 */ /* 0x000fe400078e0215 */
[----:B------:R-:W-:Y:S01]  /*0710*/  IMAD.WIDE R22, R27, 0x8, R14 ;  /* 0x000000081b167825 */ /* 0x000fe200078e020e */
[----:B------:R-:W3:Y:S04]  /*0720*/  LDG.E R21, desc[UR4][R12.64+0xc] ;  /* 0x00000c040c157981 */ /* 0x000ee8000c1e1900 */
[----:B------:R-:W4:Y:S04]  /*0730*/  LDG.E.64 R24, desc[UR4][R8.64+0x50] ;  /* 0x0000500408187981 */ /* 0x000f28000c1e1b00 */
[----:B------:R-:W4:Y:S04]  /*0740*/  LDG.E.64 R22, desc[UR4][R22.64] ;  /* 0x0000000416167981 */ /* 0x000f28000c1e1b00 */
[----:B------:R-:W5:Y:S01]  /*0750*/  LDG.E R27, desc[UR4][R12.64+0x10] ;  /* 0x000010040c1b7981 */ /* 0x000f62000c1e1900 */
[----:B------:R-:W-:Y:S01]  /*0760*/  IADD3 R11, PT, PT, R11, R20, RZ ;  /* 0x000000140b0b7210 */ /* 0x000fe20007ffe0ff */
[----:B--2---:R-:W-:-:S02]  /*0770*/  IMAD R19, R19, R16, RZ ;  /* 0x0000001013137224 */ /* 0x004fc400078e02ff */
[----:B------:R-:W-:-:S04]  /*0780*/  IMAD.WIDE.U32 R10, R16, R18, R10 ;  /* 0x00000012100a7225 */ /* 0x000fc800078e000a */
[----:B------:R-:W-:-:S05]  /*0790*/  IMAD R19, R17, R18, R19 ;  /* 0x0000001211137224 */ /* 0x000fca00078e0213 */
[----:B------:R-:W-:Y:S02]  /*07a0*/  IADD3 R11, PT, PT, R11, R19, RZ ;  /* 0x000000130b0b7210 */ /* 0x000fe40007ffe0ff */
[----:B------:R-:W2:Y:S01]  /*07b0*/  LDG.E.64 R18, desc[UR4][R8.64+0x58] ;  /* 0x0000580408127981 */ /* 0x000ea2000c1e1b00 */
[----:B---3--:R-:W-:-:S06]  /*07c0*/  IMAD.WIDE R16, R21, 0x8, R14 ;  /* 0x0000000815107825 */ /* 0x008fcc00078e020e */
[----:B------:R-:W2:Y:S01]  /*07d0*/  LDG.E.64 R16, desc[UR4][R16.64] ;  /* 0x0000000410107981 */ /* 0x000ea2000c1e1b00 */
[----:B----4-:R-:W-:-:S04]  /*07e0*/  IMAD R21, R23, R24, RZ ;  /* 0x0000001817157224 */ /* 0x010fc800078e02ff */
[-C--:B------:R-:W-:Y:S02]  /*07f0*/  IMAD R20, R25, R22.reuse, R21 ;  /* 0x0000001619147224 */ /* 0x080fe400078e0215 */
[----:B------:R-:W3:Y:S01]  /*0800*/  LDG.E R21, desc[UR4][R12.64+0x14] ;  /* 0x000014040c157981 */ /* 0x000ee2000c1e1900 */
[----:B------:R-:W-:-:S03]  /*0810*/  IMAD.WIDE.U32 R10, R24, R22, R10 ;  /* 0x00000016180a7225 */ /* 0x000fc600078e000a */
[----:B------:R-:W4:Y:S01]  /*0820*/  LDG.E.64 R24, desc[UR4][R8.64+0x60] ;  /* 0x0000600408187981 */ /* 0x000f22000c1e1b00 */
[----:B-----5:R-:W-:-:S03]  /*0830*/  IMAD.WIDE R22, R27, 0x8, R14 ;  /* 0x000000081b167825 */ /* 0x020fc600078e020e */
[----:B------:R-:W0:Y:S04]  /*0840*/  LDG.E R27, desc[UR4][R12.64+0x18] ;  /* 0x000018040c1b7981 */ /* 0x000e28000c1e1900 */
[----:B------:R-:W4:Y:S01]  /*0850*/  LDG.E.64 R22, desc[UR4][R22.64] ;  /* 0x0000000416167981 */ /* 0x000f22000c1e1b00 */
[----:B------:R-:W-:Y:S01]  /*0860*/  IADD3 R11, PT, PT, R11, R20, RZ ;  /* 0x000000140b0b7210 */ /* 0x000fe20007ffe0ff */
[----:B--2---:R-:W-:Y:S02]  /*0870*/  IMAD R17, R17, R18, RZ ;  /* 0x0000001211117224 */ /* 0x004fe400078e02ff */
[----:B------:R-:W-:-:S04]  /*0880*/  IMAD.WIDE.U32 R10, R18, R16, R10 ;  /* 0x00000010120a7225 */ /* 0x000fc800078e000a */
[----:B------:R-:W-:Y:S02]  /*0890*/  IMAD R19, R19, R16, R17 ;  /* 0x0000001013137224 */ /* 0x000fe400078e0211 */
[--C-:B---3--:R-:W-:Y:S02]  /*08a0*/  IMAD.WIDE R16, R21, 0x8, R14.reuse ;  /* 0x0000000815107825 */ /* 0x108fe400078e020e */
[----:B------:R-:W2:Y:S04]  /*08b0*/  LDG.E.64 R20, desc[UR4][R8.64+0x68] ;  /* 0x0000680408147981 */ /* 0x000ea8000c1e1b00 */
[----:B------:R-:W2:Y:S01]  /*08c0*/  LDG.E.64 R16, desc[UR4][R16.64] ;  /* 0x0000000410107981 */ /* 0x000ea2000c1e1b00 */
[----:B0-----:R-:W-:Y:S01]  /*08d0*/  IMAD.WIDE R12, R27, 0x8, R14 ;  /* 0x000000081b0c7825 */ /* 0x001fe200078e020e */
[----:B------:R-:W-:-:S02]  /*08e0*/  IADD3 R11, PT, PT, R11, R19, RZ ;  /* 0x000000130b0b7210 */ /* 0x000fc40007ffe0ff */
[----:B------:R-:W3:Y:S04]  /*08f0*/  LDG.E.64 R18, desc[UR4][R8.64+0x70] ;  /* 0x0000700408127981 */ /* 0x000ee8000c1e1b00 */
[----:B------:R-:W3:Y:S01]  /*0900*/  LDG.E.64 R12, desc[UR4][R12.64] ;  /* 0x000000040c0c7981 */ /* 0x000ee2000c1e1b00 */
[----:B------:R-:W-:-:S04]  /*0910*/  IMAD.WIDE R14, R29, 0x8, R14 ;  /* 0x000000081d0e7825 */ /* 0x000fc800078e020e */
[----:B----4-:R-:W-:Y:S02]  /*0920*/  IMAD R23, R23, R24, RZ ;  /* 0x0000001817177224 */ /* 0x010fe400078e02ff */
[-C--:B------:R-:W-:Y:S01]  /*0930*/  IMAD.WIDE.U32 R10, R24, R22.reuse, R10 ;  /* 0x00000016180a7225 */ /* 0x080fe200078e000a */
[----:B------:R-:W4:Y:S03]  /*0940*/  LDG.E.64 R14, desc[UR4][R14.64] ;  /* 0x000000040e0e7981 */ /* 0x000f26000c1e1b00 */
[----:B------:R-:W-:Y:S02]  /*0950*/  IMAD R23, R25, R22, R23 ;  /* 0x0000001619177224 */ /* 0x000fe400078e0217 */
[----:B------:R-:W4:Y:S03]  /*0960*/  LDG.E.64 R24, desc[UR4][R8.64+0x78] ;  /* 0x0000780408187981 */ /* 0x000f26000c1e1b00 */
[----:B------:R-:W-:-:S02]  /*0970*/  IADD3 R11, PT, PT, R11, R23, RZ ;  /* 0x000000170b0b7210 */ /* 0x000fc40007ffe0ff */
[----:B------:R-:W-:-:S04]  /*0980*/  IADD3 R3, PT, PT, R3, 0x10, RZ ;  /* 0x0000001003037810 */ /* 0x000fc80007ffe0ff */
[----:B------:R-:W-:Y:S02]  /*0990*/  ISETP.NE.AND P1, PT, R3, RZ, PT ;  /* 0x000000ff0300720c */ /* 0x000fe40003f25270 */
[----:B------:R-:W-:Y:S01]  /*09a0*/  IADD3 R2, PT, PT, R2, 0x10, RZ ;  /* 0x0000001002027810 */ /* 0x000fe20007ffe0ff */
[----:B--2---:R-:W-:Y:S02]  /*09b0*/  IMAD R17, R17, R20, RZ ;  /* 0x0000001411117224 */ /* 0x004fe400078e02ff */
[----:B------:R-:W-:-:S04]  /*09c0*/  IMAD.WIDE.U32 R10, R20, R16, R10 ;  /* 0x00000010140a7225 */ /* 0x000fc800078e000a */
[----:B------:R-:W-:-:S05]  /*09d0*/  IMAD R17, R21, R16, R17 ;  /* 0x0000001015117224 */ /* 0x000fca00078e0211 */
[----:B------:R-:W-:Y:S01]  /*09e0*/  IADD3 R11, PT, PT, R11, R17, RZ ;  /* 0x000000110b0b7210 */ /* 0x000fe20007ffe0ff */
[----:B---3--:R-:W-:-:S04]  /*09f0*/  IMAD R17, R13, R18, RZ ;  /* 0x000000120d117224 */ /* 0x008fc800078e02ff */
[-C--:B------:R-:W-:Y:S02]  /*0a00*/  IMAD R17, R19, R12.reuse, R17 ;  /* 0x0000000c13117224 */ /* 0x080fe400078e0211 */
[----:B------:R-:W-:-:S04]  /*0a10*/  IMAD.WIDE.U32 R12, R18, R12, R10 ;  /* 0x0000000c120c7225 */ /* 0x000fc800078e000a */
[----:B----4-:R-:W-:Y:S01]  /*0a20*/  IMAD R9, R15, R24, RZ ;  /* 0x000000180f097224 */ /* 0x010fe200078e02ff */
[----:B------:R-:W-:-:S03]  /*0a30*/  IADD3 R13, PT, PT, R13, R17, RZ ;  /* 0x000000110d0d7210 */ /* 0x000fc60007ffe0ff */
[-C--:B------:R-:W-:Y:S02]  /*0a40*/  IMAD R9, R25, R14.reuse, R9 ;  /* 0x0000000e19097224 */ /* 0x080fe400078e0209 */
[----:B------:R-:W-:-:S05]  /*0a50*/  IMAD.WIDE.U32 R22, R24, R14, R12 ;  /* 0x0000000e18167225 */ /* 0x000fca00078e000c */
[----:B------:R-:W-:Y:S01]  /*0a60*/  IADD3 R23, PT, PT, R23, R9, RZ ;  /* 0x0000000917177210 */ /* 0x000fe20007ffe0ff */
[----:B------:R-:W-:Y:S06]  /*0a70*/  @P1 BRA `(.L_x_4) ;  /* 0xfffffff400e01947 */ /* 0x000fec000383ffff */
.L_x_3:
[----:B------:R-:W-:Y:S05]  /*0a80*/  BSYNC.RECONVERGENT B1 ;  /* 0x0000000000017941 */ /* 0x000fea0003800200 */
.L_x_2:
[----:B------:R-:W-:Y:S05]  /*0a90*/  @!P0 BRA `(.L_x_1) ;  /* 0x0000000800308947 */ /* 0x000fea0003800000 */
[----:B------:R-:W-:Y:S01]  /*0aa0*/  ISETP.GE.U32.AND P0, PT, R5, 0x8, PT ;  /* 0x000000080500780c */ /* 0x000fe20003f06070 */
[----:B------:R-:W-:Y:S01]  /*0ab0*/  BSSY.RECONVERGENT B1, `(.L_x_5) ;  /* 0x000004a000017945 */ /* 0x000fe20003800200 */
[----:B------:R-:W-:-:S04]  /*0ac0*/  LOP3.LUT R3, R4, 0x7, RZ, 0xc0, !PT ;  /* 0x0000000704037812 */ /* 0x000fc800078ec0ff */
[----:B------:R-:W-:-:S07]  /*0ad0*/  ISETP.NE.AND P1, PT, R3, RZ, PT ;  /* 0x000000ff0300720c */ /* 0x000fce0003f25270 */
[----:B------:R-:W-:Y:S06]  /*0ae0*/  @!P0 BRA `(.L_x_6) ;  /* 0x0000000400188947 */ /* 0x000fec0003800000 */
[----:B------:R-:W0:Y:S08]  /*0af0*/  LDC.64 R6, c[0x0][0x388] ;  /* 0x0000e200ff067b82 */ /* 0x000e300000000a00 */
[----:B------:R-:W1:Y:S08]  /*0b00*/  LDC.64 R14, c[0x0][0x398] ;  /* 0x0000e600ff0e7b82 */ /* 0x000e700000000a00 */
[----:B------:R-:W2:Y:S01]  /*0b10*/  LDC.64 R8, c[0x0][0x390] ;  /* 0x0000e400ff087b82 */ /* 0x000ea20000000a00 */
[----:B0-----:R-:W-:-:S05]  /*0b20*/  IMAD.WIDE R6, R2, 0x4, R6 ;  /* 0x0000000402067825 */ /* 0x001fca00078e0206 */
[----:B------:R-:W1:Y:S04]  /*0b30*/  LDG.E R19, desc[UR4][R6.64] ;  /* 0x0000000406137981 */ /* 0x000e68000c1e1900 */
[----:B------:R-:W3:Y:S04]  /*0b40*/  LDG.E R11, desc[UR4][R6.64+0x4] ;  /* 0x00000404060b7981 */ /* 0x000ee8000c1e1900 */
[----:B------:R-:W4:Y:S01]  /*0b50*/  LDG.E R21, desc[UR4][R6.64+0x8] ;  /* 0x0000080406157981 */ /* 0x000f22000c1e1900 */
[----:B--2---:R-:W-:-:S03]  /*0b60*/  IMAD.WIDE R8, R2, 0x8, R8 ;  /* 0x0000000802087825 */ /* 0x004fc600078e0208 */
[----:B------:R-:W2:Y:S04]  /*0b70*/  LDG.E R5, desc[UR4][R6.64+0xc] ;  /* 0x00000c0406057981 */ /* 0x000ea8000c1e1900 */
[----:B------:R-:W5:Y:S04]  /*0b80*/  LDG.E.64 R16, desc[UR4][R8.64] ;  /* 0x0000000408107981 */ /* 0x000f68000c1e1b00 */
[----:B------:R-:W2:Y:S04]  /*0b90*/  LDG.E.64 R12, desc[UR4][R8.64+0x8] ;  /* 0x00000804080c7981 */ /* 0x000ea8000c1e1b00 */
[----:B------:R-:W2:Y:S01]  /*0ba0*/  LDG.E R29, desc[UR4][R6.64+0x1c] ;  /* 0x00001c04061d7981 */ /* 0x000ea2000c1e1900 */
[----:B-1----:R-:W-:-:S06]  /*0bb0*/  IMAD.WIDE R18, R19, 0x8, R14 ;  /* 0x0000000813127825 */ /* 0x002fcc00078e020e */
[----:B------:R-:W5:Y:S01]  /*0bc0*/  LDG.E.64 R18, desc[UR4][R18.64] ;  /* 0x0000000412127981 */ /* 0x000f62000c1e1b00 */
[----:B---3--:R-:W-:-:S06]  /*0bd0*/  IMAD.WIDE R10, R11, 0x8, R14 ;  /* 0x000000080b0a7825 */ /* 0x008fcc00078e020e */
[----:B------:R-:W2:Y:S01]  /*0be0*/  LDG.E.64 R10, desc[UR4][R10.64] ;  /* 0x000000040a0a7981 */ /* 0x000ea2000c1e1b00 */
[----:B----4-:R-:W-:-:S06]  /*0bf0*/  IMAD.WIDE R20, R21, 0x8, R14 ;  /* 0x0000000815147825 */ /* 0x010fcc00078e020e */
[----:B------:R-:W3:Y:S01]  /*0c00*/  LDG.E.64 R20, desc[UR4][R20.64] ;  /* 0x0000000414147981 */ /* 0x000ee2000c1e1b00 */
[----:B-----5:R-:W-:Y:S02]  /*0c10*/  IMAD R25, R19, R16, RZ ;  /* 0x0000001013197224 */ /* 0x020fe400078e02ff */
[----:B------:R-:W-:-:S04]  /*0c20*/  IMAD.WIDE.U32 R22, R16, R18, R22 ;  /* 0x0000001210167225 */ /* 0x000fc800078e0016 */
[----:B------:R-:W-:Y:S02]  /*0c30*/  IMAD R25, R17, R18, R25 ;  /* 0x0000001211197224 */ /* 0x000fe400078e0219 */
[----:B------:R-:W4:Y:S04]  /*0c40*/  LDG.E R17, desc[UR4][R6.64+0x10] ;  /* 0x0000100406117981 */ /* 0x000f28000c1e1900 */
[----:B------:R-:W3:Y:S01]  /*0c50*/  LDG.E.64 R18, desc[UR4][R8.64+0x10] ;  /* 0x0000100408127981 */ /* 0x000ee2000c1e1b00 */
[----:B--2---:R-:W-:-:S03]  /*0c60*/  IMAD R27, R11, R12, RZ ;  /* 0x0000000c0b1b7224 */ /* 0x004fc600078e02ff */
[----:B------:R-:W2:Y:S01]  /*0c70*/  LDG.E R11, desc[UR4][R6.64+0x14] ;  /* 0x00001404060b7981 */ /* 0x000ea2000c1e1900 */
[----:B------:R-:W-:Y:S01]  /*0c80*/  IADD3 R23, PT, PT, R23, R25, RZ ;  /* 0x0000001917177210 */ /* 0x000fe20007ffe0ff */
[----:B------:R-:W-:-:S04]  /*0c90*/  IMAD.WIDE R24, R5, 0x8, R14 ;  /* 0x0000000805187825 */ /* 0x000fc800078e020e */
[-C--:B------:R-:W-:Y:S02]  /*0ca0*/  IMAD R5, R13, R10.reuse, R27 ;  /* 0x0000000a0d057224 */ /* 0x080fe400078e021b */
[----:B------:R-:W-:Y:S01]  /*0cb0*/  IMAD.WIDE.U32 R12, R12, R10, R22 ;  /* 0x0000000a0c0c7225 */ /* 0x000fe200078e0016 */
[----:B------:R-:W5:Y:S04]  /*0cc0*/  LDG.E R27, desc[UR4][R6.64+0x18] ;  /* 0x00001804061b7981 */ /* 0x000f68000c1e1900 */
[----:B------:R-:W5:Y:S04]  /*0cd0*/  LDG.E.64 R22, desc[UR4][R8.64+0x18] ;  /* 0x0000180408167981 */ /* 0x000f68000c1e1b00 */
[----:B------:R-:W5:Y:S01]  /*0ce0*/  LDG.E.64 R24, desc[UR4][R24.64] ;  /* 0x0000000418187981 */ /* 0x000f62000c1e1b00 */
[----:B------:R-:W-:-:S03]  /*0cf0*/  IADD3 R13, PT, PT, R13, R5, RZ ;  /* 0x000000050d0d7210 */ /* 0x000fc60007ffe0ff */
[----:B------:R-:W5:Y:S01]  /*0d00*/  LDG.E.64 R6, desc[UR4][R8.64+0x28] ;  /* 0x0000280408067981 */ /* 0x000f62000c1e1b00 */
[----:B----4-:R-:W-:-:S04]  /*0d10*/  IMAD.WIDE R16, R17, 0x8, R14 ;  /* 0x0000000811107825 */ /* 0x010fc800078e020e */
[----:B---3--:R-:W-:Y:S02]  /*0d20*/  IMAD R5, R21, R18, RZ ;  /* 0x0000001215057224 */ /* 0x008fe400078e02ff */
[-C--:B------:R-:W-:Y:S01]  /*0d30*/  IMAD.WIDE.U32 R12, R18, R20.reuse, R12 ;  /* 0x00000014120c7225 */ /* 0x080fe200078e000c */
[----:B------:R-:W3:Y:S03]  /*0d40*/  LDG.E.64 R16, desc[UR4][R16.64] ;  /* 0x0000000410107981 */ /* 0x000ee6000c1e1b00 */
[----:B------:R-:W-:Y:S02]  /*0d50*/  IMAD R5, R19, R20, R5 ;  /* 0x0000001413057224 */ /* 0x000fe400078e0205 */
[----:B------:R-:W3:Y:S01]  /*0d60*/  LDG.E.64 R18, desc[UR4][R8.64+0x20] ;  /* 0x0000200408127981 */ /* 0x000ee2000c1e1b00 */
[----:B--2---:R-:W-:-:S06]  /*0d70*/  IMAD.WIDE R10, R11, 0x8, R14 ;  /* 0x000000080b0a7825 */ /* 0x004fcc00078e020e */
[----:B------:R-:W2:Y:S01]  /*0d80*/  LDG.E.64 R10, desc[UR4][R10.64] ;  /* 0x000000040a0a7981 */ /* 0x000ea2000c1e1b00 */
[----:B------:R-:W-:Y:S01]  /*0d90*/  IADD3 R13, PT, PT, R13, R5, RZ ;  /* 0x000000050d0d7210 */ /* 0x000fe20007ffe0ff */
[----:B-----5:R-:W-:-:S04]  /*0da0*/  IMAD.WIDE R20, R27, 0x8, R14 ;  /* 0x000000081b147825 */ /* 0x020fc800078e020e */
[----:B------:R-:W-:Y:S02]  /*0db0*/  IMAD R5, R25, R22, RZ ;  /* 0x0000001619057224 */ /* 0x000fe400078e02ff */
[-C--:B------:R-:W-:Y:S01]  /*0dc0*/  IMAD.WIDE.U32 R12, R22, R24.reuse, R12 ;  /* 0x00000018160c7225 */ /* 0x080fe200078e000c */
[----:B------:R-:W4:Y:S03]  /*0dd0*/  LDG.E.64 R20, desc[UR4][R20.64] ;  /* 0x0000000414147981 */ /* 0x000f26000c1e1b00 */
[----:B------:R-:W-:Y:S02]  /*0de0*/  IMAD R5, R23, R24, R5 ;  /* 0x0000001817057224 */ /* 0x000fe400078e0205 */
[----:B------:R-:W4:Y:S01]  /*0df0*/  LDG.E.64 R22, desc[UR4][R8.64+0x30] ;  /* 0x0000300408167981 */ /* 0x000f22000c1e1b00 */
[----:B------:R-:W-:-:S03]  /*0e00*/  IMAD.WIDE R14, R29, 0x8, R14 ;  /* 0x000000081d0e7825 */ /* 0x000fc600078e020e */
[----:B------:R-:W5:Y:S04]  /*0e10*/  LDG.E.64 R24, desc[UR4][R8.64+0x38] ;  /* 0x0000380408187981 */ /* 0x000f68000c1e1b00 */
[----:B------:R-:W5:Y:S01]  /*0e20*/  LDG.E.64 R14, desc[UR4][R14.64] ;  /* 0x000000040e0e7981 */ /* 0x000f62000c1e1b00 */
[----:B------:R-:W-:Y:S02]  /*0e30*/  IADD3 R13, PT, PT, R13, R5, RZ ;  /* 0x000000050d0d7210 */ /* 0x000fe40007ffe0ff */
[----:B------:R-:W-:Y:S01]  /*0e40*/  IADD3 R2, PT, PT, R2, 0x8, RZ ;  /* 0x0000000802027810 */ /* 0x000fe20007ffe0ff */
[----:B---3--:R-:W-:Y:S02]  /*0e50*/  IMAD R5, R17, R18, RZ ;  /* 0x0000001211057224 */ /* 0x008fe400078e02ff */
[----:B------:R-:W-:-:S04]  /*0e60*/  IMAD.WIDE.U32 R12, R18, R16, R12 ;  /* 0x00000010120c7225 */ /* 0x000fc800078e000c */
[----:B------:R-:W-:-:S05]  /*0e70*/  IMAD R5, R19, R16, R5 ;  /* 0x0000001013057224 */ /* 0x000fca00078e0205 */
[----:B------:R-:W-:Y:S01]  /*0e80*/  IADD3 R13, PT, PT, R13, R5, RZ ;  /* 0x000000050d0d7210 */ /* 0x000fe20007ffe0ff */
[----:B--2---:R-:W-:-:S04]  /*0e90*/  IMAD R5, R11, R6, RZ ;  /* 0x000000060b057224 */ /* 0x004fc800078e02ff */
[-C--:B------:R-:W-:Y:S02]  /*0ea0*/  IMAD R5, R7, R10.reuse, R5 ;  /* 0x0000000a07057224 */ /* 0x080fe400078e0205 */
[----:B------:R-:W-:-:S05]  /*0eb0*/  IMAD.WIDE.U32 R6, R6, R10, R12 ;  /* 0x0000000a06067225 */ /* 0x000fca00078e000c */
[----:B------:R-:W-:Y:S01]  /*0ec0*/  IADD3 R7, PT, PT, R7, R5, RZ ;  /* 0x0000000507077210 */ /* 0x000fe20007ffe0ff */
[----:B----4-:R-:W-:-:S04]  /*0ed0*/  IMAD R5, R21, R22, RZ ;  /* 0x0000001615057224 */ /* 0x010fc800078e02ff */
[-C--:B------:R-:W-:Y:S02]  /*0ee0*/  IMAD R5, R23, R20.reuse, R5 ;  /* 0x0000001417057224 */ /* 0x080fe400078e0205 */
[----:B------:R-:W-:-:S04]  /*0ef0*/  IMAD.WIDE.U32 R20, R22, R20, R6 ;  /* 0x0000001416147225 */ /* 0x000fc800078e0006 */
[----:B-----5:R-:W-:Y:S01]  /*0f00*/  IMAD R7, R15, R24, RZ ;  /* 0x000000180f077224 */ /* 0x020fe200078e02ff */
[----:B------:R-:W-:-:S03]  /*0f10*/  IADD3 R21, PT, PT, R21, R5, RZ ;  /* 0x0000000515157210 */ /* 0x000fc60007ffe0ff */
[-C--:B------:R-:W-:Y:S02]  /*0f20*/  IMAD R7, R25, R14.reuse, R7 ;  /* 0x0000000e19077224 */ /* 0x080fe400078e0207 */
[----:B------:R-:W-:-:S05]  /*0f30*/  IMAD.WIDE.U32 R22, R24, R14, R20 ;  /* 0x0000000e18167225 */ /* 0x000fca00078e0014 */
[----:B------:R-:W-:-:S07]  /*0f40*/  IADD3 R23, PT, PT, R23, R7, RZ ;  /* 0x0000000717177210 */ /* 0x000fce0007ffe0ff */
.L_x_6:
[----:B------:R-:W-:Y:S05]  /*0f50*/  BSYNC.RECONVERGENT B1 ;  /* 0x0000000000017941 */ /* 0x000fea0003800200 */
.L_x_5:
        /* <DEDUP_REMOVED lines=12> */
[----:B------:R-:W4:Y:S04]  /*1020*/  LDG.E R7, desc[UR4][R4.64+0x8] ;  /* 0x0000080404077981 */ /* 0x000f28000c1e1900 */
[----:B------:R-:W5:Y:S01]  /*1030*/  LDG.E R3, desc[UR4][R4.64+0xc] ;  /* 0x00000c0404037981 */ /* 0x000f62000c1e1900 */
[----:B--2---:R-:W-:-:S05]  /*1040*/  IMAD.WIDE R20, R2, 0x8, R20 ;  /* 0x0000000802147825 */ /* 0x004fca00078e0214 */
[----:B------:R-:W2:Y:S04]  /*1050*/  LDG.E.64 R12, desc[UR4][R20.64] ;  /* 0x00000004140c7981 */ /* 0x000ea8000c1e1b00 */
[----:B------:R-:W2:Y:S04]  /*1060*/  LDG.E.64 R8, desc[UR4][R20.64+0x8] ;  /* 0x0000080414087981 */ /* 0x000ea8000c1e1b00 */
[----:B------:R-:W2:Y:S01]  /*1070*/  LDG.E.64 R4, desc[UR4][R20.64+0x10] ;  /* 0x0000100414047981 */ /* 0x000ea2000c1e1b00 */
[----:B-1----:R-:W-:-:S06]  /*1080*/  IMAD.WIDE R14, R15, 0x8, R18 ;  /* 0x000000080f0e7825 */ /* 0x002fcc00078e0212 */
[----:B------:R-:W2:Y:S01]  /*1090*/  LDG.E.64 R14, desc[UR4][R14.64] ;  /* 0x000000040e0e7981 */ /* 0x000ea2000c1e1b00 */
[----:B---3--:R-:W-:-:S06]  /*10a0*/  IMAD.WIDE R10, R11, 0x8, R18 ;  /* 0x000000080b0a7825 */ /* 0x008fcc00078e0212 */
[----:B------:R-:W3:Y:S01]  /*10b0*/  LDG.E.64 R10, desc[UR4][R10.64] ;  /* 0x000000040a0a7981 */ /* 0x000ee2000c1e1b00 */
[----:B----4-:R-:W-:-:S06]  /*10c0*/  IMAD.WIDE R6, R7, 0x8, R18 ;  /* 0x0000000807067825 */ /* 0x010fcc00078e0212 */
[----:B------:R-:W4:Y:S01]  /*10d0*/  LDG.E.64 R6, desc[UR4][R6.64] ;  /* 0x0000000406067981 */ /* 0x000f22000c1e1b00 */
[----:B-----5:R-:W-:-:S03]  /*10e0*/  IMAD.WIDE R24, R3, 0x8, R18 ;  /* 0x0000000803187825 */ /* 0x020fc600078e0212 */
[----:B------:R-:W5:Y:S04]  /*10f0*/  LDG.E.64 R18, desc[UR4][R20.64+0x18] ;  /* 0x0000180414127981 */ /* 0x000f68000c1e1b00 */
[----:B------:R-:W5:Y:S01]  /*1100*/  LDG.E.64 R24, desc[UR4][R24.64] ;  /* 0x0000000418187981 */ /* 0x000f62000c1e1b00 */
[----:B------:R-:W-:Y:S01]  /*1110*/  IADD3 R2, PT, PT, R2, 0x4, RZ ;  /* 0x0000000402027810 */ /* 0x000fe20007ffe0ff */
[----:B--2---:R-:W-:Y:S02]  /*1120*/  IMAD R3, R15, R12, RZ ;  /* 0x0000000c0f037224 */ /* 0x004fe400078e02ff */
[----:B------:R-:W-:-:S04]  /*1130*/  IMAD.WIDE.U32 R22, R12, R14, R22 ;  /* 0x0000000e0c167225 */ /* 0x000fc800078e0016 */
[----:B------:R-:W-:-:S05]  /*1140*/  IMAD R3, R13, R14, R3 ;  /* 0x0000000e0d037224 */ /* 0x000fca00078e0203 */
[----:B------:R-:W-:Y:S01]  /*1150*/  IADD3 R23, PT, PT, R23, R3, RZ ;  /* 0x0000000317177210 */ /* 0x000fe20007ffe0ff */
[----:B---3--:R-:W-:-:S04]  /*1160*/  IMAD R3, R11, R8, RZ ;  /* 0x000000080b037224 */ /* 0x008fc800078e02ff */
        /* <DEDUP_REMOVED lines=11> */
.L_x_8:
[----:B------:R-:W-:Y:S05]  /*1220*/  BSYNC.RECONVERGENT B1 ;  /* 0x0000000000017941 */ /* 0x000fea0003800200 */
.L_x_7:
[----:B------:R-:W-:Y:S05]  /*1230*/  @!P1 BRA `(.L_x_1) ;  /* 0x0000000000489947 */ /* 0x000fea0003800000 */
[----:B------:R-:W0:Y:S01]  /*1240*/  LDC.64 R4, c[0x0][0x390] ;  /* 0x0000e400ff047b82 */ /* 0x000e220000000a00 */
[----:B------:R-:W-:-:S07]  /*1250*/  IADD3 R16, PT, PT, -R16, RZ, RZ ;  /* 0x000000ff10107210 */ /* 0x000fce0007ffe1ff */
[----:B------:R-:W1:Y:S08]  /*1260*/  LDC.64 R6, c[0x0][0x398] ;  /* 0x0000e600ff067b82 */ /* 0x000e700000000a00 */
[----:B------:R-:W2:Y:S02]  /*1270*/  LDC.64 R8, c[0x0][0x388] ;  /* 0x0000e200ff087b82 */ /* 0x000ea40000000a00 */
.L_x_9:
[----:B--2---:R-:W-:-:S06]  /*1280*/  IMAD.WIDE R10, R2, 0x4, R8 ;  /* 0x00000004020a7825 */ /* 0x004fcc00078e0208 */
[----:B------:R-:W1:Y:S01]  /*1290*/  LDG.E R11, desc[UR4][R10.64] ;  /* 0x000000040a0b7981 */ /* 0x000e62000c1e1900 */
[----:B0-----:R-:W-:-:S06]  /*12a0*/  IMAD.WIDE R12, R2, 0x8, R4 ;  /* 0x00000008020c7825 */ /* 0x001fcc00078e0204 */
[----:B------:R-:W2:Y:S01]  /*12b0*/  LDG.E.64 R12, desc[UR4][R12.64] ;  /* 0x000000040c0c7981 */ /* 0x000ea2000c1e1b00 */
[----:B-1----:R-:W-:-:S06]  /*12c0*/  IMAD.WIDE R14, R11, 0x8, R6 ;  /* 0x000000080b0e7825 */ /* 0x002fcc00078e0206 */
[----:B------:R-:W2:Y:S01]  /*12d0*/  LDG.E.64 R14, desc[UR4][R14.64] ;  /* 0x000000040e0e7981 */ /* 0x000ea2000c1e1b00 */
[----:B------:R-:W-:-:S04]  /*12e0*/  IADD3 R16, PT, PT, R16, 0x1, RZ ;  /* 0x0000000110107810 */ /* 0x000fc80007ffe0ff */
[----:B------:R-:W-:Y:S02]  /*12f0*/  ISETP.NE.AND P0, PT, R16, RZ, PT ;  /* 0x000000ff1000720c */ /* 0x000fe40003f05270 */
[----:B------:R-:W-:Y:S01]  /*1300*/  IADD3 R2, PT, PT, R2, 0x1, RZ ;  /* 0x0000000102027810 */ /* 0x000fe20007ffe0ff */
[----:B--2---:R-:W-:Y:S02]  /*1310*/  IMAD R3, R15, R12, RZ ;  /* 0x0000000c0f037224 */ /* 0x004fe400078e02ff */
[----:B------:R-:W-:-:S04]  /*1320*/  IMAD.WIDE.U32 R22, R12, R14, R22 ;  /* 0x0000000e0c167225 */ /* 0x000fc800078e0016 */
[----:B------:R-:W-:-:S05]  /*1330*/  IMAD R3, R13, R14, R3 ;  /* 0x0000000e0d037224 */ /* 0x000fca00078e0203 */
[----:B------:R-:W-:Y:S01]  /*1340*/  IADD3 R23, PT, PT, R23, R3, RZ ;  /* 0x0000000317177210 */ /* 0x000fe20007ffe0ff */
[----:B------:R-:W-:Y:S06]  /*1350*/  @P0 BRA `(.L_x_9) ;  /* 0xfffffffc00c80947 */ /* 0x000fec000383ffff */
.L_x_1:
[----:B------:R-:W-:Y:S05]  /*1360*/  BSYNC.RECONVERGENT B0 ;  /* 0x0000000000007941 */ /* 0x000fea0003800200 */
.L_x_0:
[----:B------:R-:W0:Y:S02]  /*1370*/  LDC.64 R2, c[0x0][0x3a0] ;  /* 0x0000e800ff027b82 */ /* 0x000e240000000a00 */
[----:B0-----:R-:W-:-:S05]  /*1380*/  IMAD.WIDE R2, R0, 0x8, R2 ;  /* 0x0000000800027825 */ /* 0x001fca00078e0202 */
[----:B------:R-:W-:Y:S01]  /*1390*/  STG.E.64 desc[UR4][R2.64], R22 ;  /* 0x0000001602007986 */ /* 0x000fe2000c101b04 */
[----:B------:R-:W-:Y:S05]  /*13a0*/  EXIT ;  /* 0x000000000000794d */ /* 0x000fea0003800000 */
.L_x_10:
[----:B------:R-:W-:-:S00]  /*13b0*/  BRA `(.L_x_10) ;  /* 0xfffffffc00fc7947 */ /* 0x000fc0000383ffff */
[----:B------:R-:W-:-:S00]  /*13c0*/  NOP ;  /* 0x0000000000007918 */ /* 0x000fc00000000000 */
        /* <DEDUP_REMOVED lines=11> */
.L_x_14:


//--------------------- .text._Z15matMulTiled_u64PKmS0_Pm --------------------------
	.section	.text._Z15matMulTiled_u64PKmS0_Pm,"ax",@progbits
	.align	128
        .global         _Z15matMulTiled_u64PKmS0_Pm
        .type           _Z15matMulTiled_u64PKmS0_Pm,@function
        .size           _Z15matMulTiled_u64PKmS0_Pm,(.L_x_15 - _Z15matMulTiled_u64PKmS0_Pm)
        .other          _Z15matMulTiled_u64PKmS0_Pm,@"STO_CUDA_ENTRY STV_DEFAULT"
_Z15matMulTiled_u64PKmS0_Pm:
.text._Z15matMulTiled_u64PKmS0_Pm:
[----:B------:R-:W0:Y:S01]  /*0000*/  LDC R1, c[0x0][0x37c] ;  /* 0x0000df00ff017b82 */ /* 0x000e220000000800 */
[----:B------:R-:W1:Y:S01]  /*0010*/  S2R R6, SR_CTAID.Y ;  /* 0x0000000000067919 */ /* 0x000e620000002600 */
[----:B------:R-:W2:Y:S01]  /*0020*/  LDCU UR10, c[0x3][URZ] ;  /* 0x00c00000ff0a77ac */ /* 0x000ea20008000800 */
[----:B------:R-:W-:Y:S01]  /*0030*/  CS2R R20, SRZ ;  /* 0x0000000000147805 */ /* 0x000fe2000001ff00 */
[----:B------:R-:W1:Y:S01]  /*0040*/  S2R R0, SR_TID.Y ;  /* 0x0000000000007919 */ /* 0x000e620000002200 */
[----:B------:R-:W3:Y:S01]  /*0050*/  LDCU.64 UR8, c[0x0][0x358] ;  /* 0x00006b00ff0877ac */ /* 0x000ee20008000a00 */
[----:B------:R-:W4:Y:S01]  /*0060*/  S2R R5, SR_CTAID.X ;  /* 0x0000000000057919 */ /* 0x000f220000002500 */
[----:B------:R-:W4:Y:S01]  /*0070*/  S2R R4, SR_TID.X ;  /* 0x0000000000047919 */ /* 0x000f220000002100 */
[----:B--2---:R-:W-:Y:S01]  /*0080*/  UISETP.GE.AND UP0, UPT, UR10, 0x20, UPT ;  /* 0x000000200a00788c */ /* 0x004fe2000bf06270 */
[----:B-1----:R-:W-:Y:S02]  /*0090*/  LEA R6, R6, R0, 0x5 ;  /* 0x0000000006067211 */ /* 0x002fe400078e28ff */
[----:B----4-:R-:W-:-:S06]  /*00a0*/  LEA R5, R5, R4, 0x5 ;  /* 0x0000000405057211 */ /* 0x010fcc00078e28ff */
[----:B---3--:R-:W-:Y:S05]  /*00b0*/  BRA.U !UP0, `(.L_x_11) ;  /* 0x0000000d08187547 */ /* 0x008fea000b800000 */
[----:B------:R-:W1:Y:S01]  /*00c0*/  S2UR UR7, SR_CgaCtaId ;  /* 0x00000000000779c3 */ /* 0x000e620000008800 */
[----:B------:R-:W-:Y:S01]  /*00d0*/  UMOV UR4, 0x400 ;  /* 0x0000040000047882 */ /* 0x000fe20000000000 */
[----:B------:R-:W-:Y:S01]  /*00e0*/  USHF.R.S32.HI UR6, URZ, 0x1f, UR10 ;  /* 0x0000001fff067899 */ /* 0x000fe2000801140a */
[----:B------:R-:W-:Y:S01]  /*00f0*/  CS2R R20, SRZ ;  /* 0x0000000000147805 */ /* 0x000fe2000001ff00 */
[----:B------:R-:W-:Y:S02]  /*0100*/  UIADD3 UR5, UPT, UPT, UR4, 0x2000, URZ ;  /* 0x0000200004057890 */ /* 0x000fe4000fffe0ff */
[----:B------:R-:W-:-:S04]  /*0110*/  ULEA.HI UR6, UR6, UR10, URZ, 0x5 ;  /* 0x0000000a06067291 */ /* 0x000fc8000f8f28ff */
[----:B------:R-:W-:-:S04]  /*0120*/  USHF.R.S32.HI UR6, URZ, 0x5, UR6 ;  /* 0x00000005ff067899 */ /* 0x000fc80008011406 */
[----:B------:R-:W-:Y:S02]  /*0130*/  UIADD3 UR6, UPT, UPT, -UR6, URZ, URZ ;  /* 0x000000ff06067290 */ /* 0x000fe4000fffe1ff */
[----:B-1----:R-:W-:Y:S02]  /*0140*/  ULEA UR4, UR7, UR4, 0x18 ;  /* 0x0000000407047291 */ /* 0x002fe4000f8ec0ff */
[----:B------:R-:W-:-:S04]  /*0150*/  ULEA UR5, UR7, UR5, 0x18 ;  /* 0x0000000507057291 */ /* 0x000fc8000f8ec0ff */
[----:B------:R-:W-:Y:S02]  /*0160*/  LEA R2, R0, UR4, 0x8 ;  /* 0x0000000400027c11 */ /* 0x000fe4000f8e40ff */
[C---:B------:R-:W-:Y:S02]  /*0170*/  LEA R3, R4.reuse, UR5, 0x3 ;  /* 0x0000000504037c11 */ /* 0x040fe4000f8e18ff */
[----:B------:R-:W-:Y:S02]  /*0180*/  LEA R4, R4, R2, 0x3 ;  /* 0x0000000204047211 */ /* 0x000fe400078e18ff */
[----:B------:R-:W-:-:S07]  /*0190*/  LEA R0, R0, R3, 0x8 ;  /* 0x0000000300007211 */ /* 0x000fce00078e40ff */
.L_x_12:
[----:B------:R-:W2:Y:S01]  /*01a0*/  LDG.E.64 R26, desc[UR8][R26.64] ;  /* 0x000000081a1a7981 */ /* 0x000ea2000c1e1b00 */
[----:B------:R-:W-:-:S04]  /*01b0*/  UIADD3 UR6, UPT, UPT, UR6, 0x1, URZ ;  /* 0x0000000106067890 */ /* 0x000fc8000fffe0ff */
[----:B------:R-:W-:Y:S01]  /*01c0*/  UISETP.NE.AND UP0, UPT, UR6, URZ, UPT ;  /* 0x000000ff0600728c */ /* 0x000fe2000bf05270 */
[----:B--2---:R-:W-:Y:S04]  /*01d0*/  STS.64 [R4], R26 ;  /* 0x0000001a04007388 */ /* 0x004fe80000000a00 */
[----:B0-----:R-:W-:Y:S01]  /*01e0*/  STS.64 [R0], R0 ;  /* 0x0000000000007388 */ /* 0x001fe20000000a00 */
[----:B------:R-:W-:Y:S06]  /*01f0*/  BAR.SYNC.DEFER_BLOCKING 0x0 ;  /* 0x0000000000007b1d */ /* 0x000fec0000010000 */
[----:B------:R-:W-:Y:S04]  /*0200*/  LDS.64 R24, [R3] ;  /* 0x0000000003187984 */ /* 0x000fe80000000a00 */
[----:B------:R-:W0:Y:S04]  /*0210*/  LDS.128 R12, [R2] ;  /* 0x00000000020c7984 */ /* 0x000e280000000c00 */
[----:B------:R-:W1:Y:S04]  /*0220*/  LDS.64 R16, [R3+0x100] ;  /* 0x0001000003107984 */ /* 0x000e680000000a00 */
[----:B------:R-:W-:Y:S04]  /*0230*/  LDS.64 R18, [R3+0x200] ;  /* 0x0002000003127984 */ /* 0x000fe80000000a00 */
[----:B------:R-:W2:Y:S04]  /*0240*/  LDS.128 R8, [R2+0x10] ;  /* 0x0000100002087984 */ /* 0x000ea80000000c00 */
[----:B------:R-:W3:Y:S01]  /*0250*/  LDS.64 R22, [R3+0x300] ;  /* 0x0003000003167984 */ /* 0x000ee20000000a00 */
[----:B0-----:R-:W-:-:S02]  /*0260*/  IMAD R7, R25, R12, RZ ;  /* 0x0000000c19077224 */ /* 0x001fc400078e02ff */
[----:B------:R-:W-:-:S04]  /*0270*/  IMAD.WIDE.U32 R20, R12, R24, R20 ;  /* 0x000000180c147225 */ /* 0x000fc800078e0014 */
[----:B------:R-:W-:Y:S02]  /*0280*/  IMAD R7, R13, R24, R7 ;  /* 0x000000180d077224 */ /* 0x000fe400078e0207 */
[----:B------:R-:W-:Y:S03]  /*0290*/  LDS.64 R24, [R3+0x700] ;  /* 0x0007000003187984 */ /* 0x000fe60000000a00 */
[----:B------:R-:W-:Y:S01]  /*02a0*/  IADD3 R21, PT, PT, R21, R7, RZ ;  /* 0x0000000715157210 */ /* 0x000fe20007ffe0ff */
[----:B-1----:R-:W-:-:S04]  /*02b0*/  IMAD R7, R17, R14, RZ ;  /* 0x0000000e11077224 */ /* 0x002fc800078e02ff */
[C---:B------:R-:W-:Y:S02]  /*02c0*/  IMAD R7, R16.reuse, R15, R7 ;  /* 0x0000000f10077224 */ /* 0x040fe400078e0207 */
[----:B------:R-:W-:Y:S02]  /*02d0*/  IMAD.WIDE.U32 R20, R16, R14, R20 ;  /* 0x0000000e10147225 */ /* 0x000fe400078e0014 */
[----:B------:R-:W-:Y:S03]  /*02e0*/  LDS.64 R16, [R3+0x400] ;  /* 0x0004000003107984 */ /* 0x000fe60000000a00 */
[----:B------:R-:W-:Y:S01]  /*02f0*/  IADD3 R21, PT, PT, R21, R7, RZ ;  /* 0x0000000715157210 */ /* 0x000fe20007ffe0ff */
[----:B------:R-:W0:Y:S01]  /*0300*/  LDS.128 R12, [R2+0x20] ;  /* 0x00002000020c7984 */ /* 0x000e220000000c00 */
[----:B--2---:R-:W-:-:S04]  /*0310*/  IMAD R7, R19, R8, RZ ;  /* 0x0000000813077224 */ /* 0x004fc800078e02ff */
[-C--:B------:R-:W-:Y:S02]  /*0320*/  IMAD R7, R9, R18.reuse, R7 ;  /* 0x0000001209077224 */ /* 0x080fe400078e0207 */
[----:B------:R-:W-:Y:S02]  /*0330*/  IMAD.WIDE.U32 R8, R8, R18, R20 ;  /* 0x0000001208087225 */ /* 0x000fe400078e0014 */
[----:B------:R-:W1:Y:S03]  /*0340*/  LDS.64 R20, [R3+0x500] ;  /* 0x0005000003147984 */ /* 0x000e660000000a00 */
[----:B------:R-:W-:Y:S01]  /*0350*/  IADD3 R9, PT, PT, R9, R7, RZ ;  /* 0x0000000709097210 */ /* 0x000fe20007ffe0ff */
[----:B---3--:R-:W-:Y:S01]  /*0360*/  IMAD R7, R23, R10, RZ ;  /* 0x0000000a17077224 */ /* 0x008fe200078e02ff */
[----:B------:R-:W-:Y:S03]  /*0370*/  LDS.64 R18, [R3+0x600] ;  /* 0x0006000003127984 */ /* 0x000fe60000000a00 */
[----:B------:R-:W-:-:S02]  /*0380*/  IMAD R7, R22, R11, R7 ;  /* 0x0000000b16077224 */ /* 0x000fc400078e0207 */
[----:B------:R-:W-:Y:S02]  /*0390*/  IMAD.WIDE.U32 R22, R22, R10, R8 ;  /* 0x0000000a16167225 */ /* 0x000fe400078e0008 */
[----:B------:R-:W2:Y:S03]  /*03a0*/  LDS.128 R8, [R2+0x30] ;  /* 0x0000300002087984 */ /* 0x000ea60000000c00 */
[----:B------:R-:W-:Y:S01]  /*03b0*/  IADD3 R23, PT, PT, R23, R7, RZ ;  /* 0x0000000717177210 */ /* 0x000fe20007ffe0ff */
[----:B0-----:R-:W-:-:S04]  /*03c0*/  IMAD R7, R17, R12, RZ ;  /* 0x0000000c11077224 */ /* 0x001fc800078e02ff */
[-C--:B------:R-:W-:Y:S02]  /*03d0*/  IMAD R7, R13, R16.reuse, R7 ;  /* 0x000000100d077224 */ /* 0x080fe400078e0207 */
[----:B------:R-:W-:Y:S02]  /*03e0*/  IMAD.WIDE.U32 R12, R12, R16, R22 ;  /* 0x000000100c0c7225 */ /* 0x000fe400078e0016 */
[----:B------:R-:W-:Y:S03]  /*03f0*/  LDS.64 R16, [R3+0x800] ;  /* 0x0008000003107984 */ /* 0x000fe60000000a00 */
[----:B------:R-:W-:Y:S01]  /*0400*/  IADD3 R13, PT, PT, R13, R7, RZ ;  /* 0x000000070d0d7210 */ /* 0x000fe20007ffe0ff */
[----:B-1----:R-:W-:Y:S01]  /*0410*/  IMAD R7, R21, R14, RZ ;  /* 0x0000000e15077224 */ /* 0x002fe200078e02ff */
[----:B------:R-:W-:Y:S03]  /*0420*/  LDS.64 R22, [R3+0xb00] ;  /* 0x000b000003167984 */ /* 0x000fe60000000a00 */
[----:B------:R-:W-:-:S02]  /*0430*/  IMAD R7, R20, R15, R7 ;  /* 0x0000000f14077224 */ /* 0x000fc400078e0207 */
[----:B------:R-:W-:Y:S02]  /*0440*/  IMAD.WIDE.U32 R20, R20, R14, R12 ;  /* 0x0000000e14147225 */ /* 0x000fe400078e000c */
[----:B------:R-:W0:Y:S03]  /*0450*/  LDS.128 R12, [R2+0x40] ;  /* 0x00004000020c7984 */ /* 0x000e260000000c00 */
[----:B------:R-:W-:Y:S01]  /*0460*/  IADD3 R21, PT, PT, R21, R7, RZ ;  /* 0x0000000715157210 */ /* 0x000fe20007ffe0ff */
[----:B--2---:R-:W-:-:S04]  /*0470*/  IMAD R7, R19, R8, RZ ;  /* 0x0000000813077224 */ /* 0x004fc800078e02ff */
[-C--:B------:R-:W-:Y:S02]  /*0480*/  IMAD R7, R9, R18.reuse, R7 ;  /* 0x0000001209077224 */ /* 0x080fe400078e0207 */
[----:B------:R-:W-:Y:S02]  /*0490*/  IMAD.WIDE.U32 R8, R8, R18, R20 ;  /* 0x0000001208087225 */ /* 0x000fe400078e0014 */
[----:B------:R-:W1:Y:S03]  /*04a0*/  LDS.64 R20, [R3+0x900] ;  /* 0x0009000003147984 */ /* 0x000e660000000a00 */
[----:B------:R-:W-:Y:S01]  /*04b0*/  IADD3 R9, PT, PT, R9, R7, RZ ;  /* 0x0000000709097210 */ /* 0x000fe20007ffe0ff */
[----:B------:R-:W-:Y:S01]  /*04c0*/  IMAD R7, R25, R10, RZ ;  /* 0x0000000a19077224 */ /* 0x000fe200078e02ff */
        /* <DEDUP_REMOVED lines=85> */
[----:B------:R-:W-:Y:S03]  /*0a20*/  LDS.64 R18, [R3+0x1a00] ;  /* 0x001a000003127984 */ /* 0x000fe60000000a00 */
[----:B------:R-:W-:Y:S01]  /*0a30*/  IADD3 R9, PT, PT, R9, R7, RZ ;  /* 0x0000000709097210 */ /* 0x000fe20007ffe0ff */
[----:B------:R-:W-:Y:S01]  /*0a40*/  IMAD R7, R25, R10, RZ ;  /* 0x0000000a19077224 */ /* 0x000fe200078e02ff */
[----:B------:R-:W-:Y:S03]  /*0a50*/  LDS.64 R20, [R3+0x1b00] ;  /* 0x001b000003147984 */ /* 0x000fe60000000a00 */
[----:B------:R-:W-:-:S02]  /*0a60*/  IMAD R7, R24, R11, R7 ;  /* 0x0000000b18077224 */ /* 0x000fc400078e0207 */
[----:B------:R-:W-:Y:S02]  /*0a70*/  IMAD.WIDE.U32 R24, R24, R10, R8 ;  /* 0x0000000a18187225 */ /* 0x000fe400078e0008 */
[----:B------:R-:W1:Y:S03]  /*0a80*/  LDS.128 R8, [R2+0xd0] ;  /* 0x0000d00002087984 */ /* 0x000e660000000c00 */
[----:B------:R-:W-:Y:S01]  /*0a90*/  IADD3 R25, PT, PT, R25, R7, RZ ;  /* 0x0000000719197210 */ /* 0x000fe20007ffe0ff */
[----:B0-----:R-:W-:-:S04]  /*0aa0*/  IMAD R7, R17, R12, RZ ;  /* 0x0000000c11077224 */ /* 0x001fc800078e02ff */
        /* <DEDUP_REMOVED lines=8> */
[----:B------:R-:W0:Y:S03]  /*0b30*/  LDS.128 R12, [R2+0xe0] ;  /* 0x0000e000020c7984 */ /* 0x000e260000000c00 */
[----:B------:R-:W-:Y:S01]  /*0b40*/  IADD3 R23, PT, PT, R23, R7, RZ ;  /* 0x0000000717177210 */ /* 0x000fe20007ffe0ff */
[----:B-1----:R-:W-:-:S04]  /*0b50*/  IMAD R7, R19, R8, RZ ;  /* 0x0000000813077224 */ /* 0x002fc800078e02ff */
        /* <DEDUP_REMOVED lines=12> */
[----:B------:R-:W-:-:S05]  /*0c20*/  IMAD.WIDE.U32 R12, R12, R16, R20 ;  /* 0x000000100c0c7225 */ /* 0x000fca00078e0014 */
[----:B------:R-:W-:Y:S01]  /*0c30*/  IADD3 R13, PT, PT, R13, R7, RZ ;  /* 0x000000070d0d7210 */ /* 0x000fe20007ffe0ff */
[----:B-1----:R-:W-:-:S04]  /*0c40*/  IMAD R7, R19, R14, RZ ;  /* 0x0000000e13077224 */ /* 0x002fc800078e02ff */
[C---:B------:R-:W-:Y:S02]  /*0c50*/  IMAD R7, R18.reuse, R15, R7 ;  /* 0x0000000f12077224 */ /* 0x040fe400078e0207 */
[----:B------:R-:W-:-:S05]  /*0c60*/  IMAD.WIDE.U32 R12, R18, R14, R12 ;  /* 0x0000000e120c7225 */ /* 0x000fca00078e000c */
[----:B------:R-:W-:Y:S01]  /*0c70*/  IADD3 R13, PT, PT, R13, R7, RZ ;  /* 0x000000070d0d7210 */ /* 0x000fe20007ffe0ff */
[----:B--2---:R-:W-:Y:S02]  /*0c80*/  IMAD R15, R25, R8, RZ ;  /* 0x00000008190f7224 */ /* 0x004fe400078e02ff */
[----:B------:R-:W-:Y:S02]  /*0c90*/  IMAD R7, R23, R10, RZ ;  /* 0x0000000a17077224 */ /* 0x000fe400078e02ff */
[-C--:B------:R-:W-:Y:S02]  /*0ca0*/  IMAD R15, R9, R24.reuse, R15 ;  /* 0x00000018090f7224 */ /* 0x080fe400078e020f */
[----:B------:R-:W-:-:S04]  /*0cb0*/  IMAD.WIDE.U32 R8, R8, R24, R12 ;  /* 0x0000001808087225 */ /* 0x000fc800078e000c */
[----:B------:R-:W-:Y:S01]  /*0cc0*/  IMAD R7, R22, R11, R7 ;  /* 0x0000000b16077224 */ /* 0x000fe200078e0207 */
[----:B------:R-:W-:-:S03]  /*0cd0*/  IADD3 R9, PT, PT, R9, R15, RZ ;  /* 0x0000000f09097210 */ /* 0x000fc60007ffe0ff */
[----:B------:R-:W-:-:S05]  /*0ce0*/  IMAD.WIDE.U32 R20, R22, R10, R8 ;  /* 0x0000000a16147225 */ /* 0x000fca00078e0008 */
[----:B------:R-:W-:Y:S01]  /*0cf0*/  IADD3 R21, PT, PT, R21, R7, RZ ;  /* 0x0000000715157210 */ /* 0x000fe20007ffe0ff */
[----:B------:R-:W-:Y:S06]  /*0d00*/  BAR.SYNC.DEFER_BLOCKING 0x0 ;  /* 0x0000000000007b1d */ /* 0x000fec0000010000 */
[----:B------:R-:W-:Y:S05]  /*0d10*/  BRA.U UP0, `(.L_x_12) ;  /* 0xfffffff500207547 */ /* 0x000fea000b83ffff */
.L_x_11:
[----:B------:R-:W1:Y:S01]  /*0d20*/  LDCU.64 UR4, c[0x0][0x390] ;  /* 0x00007200ff0477ac */ /* 0x000e620008000a00 */
[----:B------:R-:W-:Y:S01]  /*0d30*/  IMAD R6, R6, UR10, RZ ;  /* 0x0000000a06067c24 */ /* 0x000fe2000f8e02ff */
[----:B------:R-:W-:-:S04]  /*0d40*/  SHF.R.S32.HI R3, RZ, 0x1f, R5 ;  /* 0x0000001fff037819 */ /* 0x000fc80000011405 */
[----:B------:R-:W-:-:S04]  /*0d50*/  IADD3 R5, P0, PT, R5, R6, RZ ;  /* 0x0000000605057210 */ /* 0x000fc80007f1e0ff */
[----:B------:R-:W-:Y:S02]  /*0d60*/  LEA.HI.X.SX32 R6, R6, R3, 0x1, P0 ;  /* 0x0000000306067211 */ /* 0x000fe400000f0eff */
[----:B-1----:R-:W-:-:S04]  /*0d70*/  LEA R2, P0, R5, UR4, 0x3 ;  /* 0x0000000405027c11 */ /* 0x002fc8000f8018ff */
[----:B------:R-:W-:-:S05]  /*0d80*/  LEA.HI.X R3, R5, UR5, R6, 0x3, P0 ;  /* 0x0000000505037c11 */ /* 0x000fca00080f1c06 */
[----:B------:R-:W-:Y:S01]  /*0d90*/  STG.E.64 desc[UR8][R2.64], R20 ;  /* 0x0000001402007986 */ /* 0x000fe2000c101b08 */
[----:B------:R-:W-:Y:S05]  /*0da0*/  EXIT ;  /* 0x000000000000794d */ /* 0x000fea0003800000 */
.L_x_13:
        /* <DEDUP_REMOVED lines=13> */
.L_x_15:


//--------------------- .nv.shared.reserved.0     --------------------------
	.section	.nv.shared.reserved.0,"aw",@nobits
	.weak		__nv_reservedSMEM_offset_0_alias
	.size		__nv_reservedSMEM_offset_0_alias, 0, 64
	.other		__nv_reservedSMEM_offset_0_alias,@"STO_CUDA_RESERVED_SHARED STV_DEFAULT"
__nv_reservedSMEM_offset_0_alias:
	.zero		0
	.zero		64


//--------------------- .nv.shared._Z15matMulTiled_u64PKmS0_Pm --------------------------
	.section	.nv.shared._Z15matMulTiled_u64PKmS0_Pm,"aw",@nobits
	.sectionflags	@""
	.align	8
.nv.shared._Z15matMulTiled_u64PKmS0_Pm:
	.zero		17408


//--------------------- .nv.constant0._Z11spmvCSR_u64PKiS0_PKmS2_Pm --------------------------
	.section	.nv.constant0._Z11spmvCSR_u64PKiS0_PKmS2_Pm,"a",@progbits
	.sectionflags	@""
	.align	4
.nv.constant0._Z11spmvCSR_u64PKiS0_PKmS2_Pm:
	.zero		936


//--------------------- .nv.constant0._Z15matMulTiled_u64PKmS0_Pm --------------------------
	.section	.nv.constant0._Z15matMulTiled_u64PKmS0_Pm,"a",@progbits
	.sectionflags	@""
	.align	4
.nv.constant0._Z15matMulTiled_u64PKmS0_Pm:
	.zero		920


//--------------------- SYMBOLS --------------------------

	.type		.nv.reservedSmem.offset0,@object
	.size		.nv.reservedSmem.offset0,0x4
	.type		.nv.reservedSmem.cap,@object
	.size		.nv.reservedSmem.cap,0x4
